	.headerflags	@"EF_CUDA_TEXMODE_UNIFIED EF_CUDA_64BIT_ADDRESS EF_CUDA_ACCELERATORS EF_CUDA_SM90 EF_CUDA_VIRTUAL_SM(EF_CUDA_SM90)"
	.elftype	@"ET_EXEC"


//--------------------- .nv.info                  --------------------------
	.section	.nv.info,"",@"SHT_CUDA_INFO"
	.align	4


	//----- nvinfo : EIATTR_REGCOUNT
	.align		4
        /*0000*/ 	.byte	0x04, 0x2f
        /*0002*/ 	.short	(.L_2 - .L_1)
	.align		4
.L_1:
        /*0004*/ 	.word	index@(triton_red_fused__native_batch_norm_legit_functional_add_clone_convolution_56)
        /*0008*/ 	.word	0x00000023


	//----- nvinfo : EIATTR_MIN_STACK_SIZE
	.align		4
.L_2:
        /*000c*/ 	.byte	0x04, 0x12
        /*000e*/ 	.short	(.L_4 - .L_3)
	.align		4
.L_3:
        /*0010*/ 	.word	index@(triton_red_fused__native_batch_norm_legit_functional_add_clone_convolution_56)
        /*0014*/ 	.word	0x00000000


	//----- nvinfo : EIATTR_FRAME_SIZE
	.align		4
.L_4:
        /*0018*/ 	.byte	0x04, 0x11
        /*001a*/ 	.short	(.L_6 - .L_5)
	.align		4
.L_5:
        /*001c*/ 	.word	index@(triton_red_fused__native_batch_norm_legit_functional_add_clone_convolution_56)
        /*0020*/ 	.word	0x00000000


	//----- nvinfo : EIATTR_MIN_STACK_SIZE
	.align		4
.L_6:
        /*0024*/ 	.byte	0x04, 0x12
        /*0026*/ 	.short	(.L_8 - .L_7)
	.align		4
.L_7:
        /*0028*/ 	.word	index@(triton_red_fused__native_batch_norm_legit_functional_add_clone_convolution_56)
        /*002c*/ 	.word	0x00000000
.L_8:


//--------------------- .nv.info.triton_red_fused__native_batch_norm_legit_functional_add_clone_convolution_56 --------------------------
	.section	.nv.info.triton_red_fused__native_batch_norm_legit_functional_add_clone_convolution_56,"",@"SHT_CUDA_INFO"
	.sectionflags	@""
	.align	4


	//----- nvinfo : EIATTR_CUDA_API_VERSION
	.align		4
        /*0000*/ 	.byte	0x04, 0x37
        /*0002*/ 	.short	(.L_10 - .L_9)
.L_9:
        /*0004*/ 	.word	0x0000007c


	//----- nvinfo : EIATTR_KPARAM_INFO
	.align		4
.L_10:
        /*0008*/ 	.byte	0x04, 0x17
        /*000a*/ 	.short	(.L_12 - .L_11)
.L_11:
        /*000c*/ 	.word	0x00000000
        /*0010*/ 	.short	0x000a
        /*0012*/ 	.short	0x004c
        /*0014*/ 	.byte	0x00, 0xf0, 0x11, 0x00


	//----- nvinfo : EIATTR_KPARAM_INFO
	.align		4
.L_12:
        /*0018*/ 	.byte	0x04, 0x17
        /*001a*/ 	.short	(.L_14 - .L_13)
.L_13:
        /*001c*/ 	.word	0x00000000
        /*0020*/ 	.short	0x0009
        /*0022*/ 	.short	0x0048
        /*0024*/ 	.byte	0x00, 0xf0, 0x11, 0x00


	//----- nvinfo : EIATTR_KPARAM_INFO
	.align		4
.L_14:
        /*0028*/ 	.byte	0x04, 0x17
        /*002a*/ 	.short	(.L_16 - .L_15)
.L_15:
        /*002c*/ 	.word	0x00000000
        /*0030*/ 	.short	0x0008
        /*0032*/ 	.short	0x0040
        /*0034*/ 	.byte	0x00, 0xf4, 0x21, 0x00


	//----- nvinfo : EIATTR_KPARAM_INFO
	.align		4
.L_16:
        /*0038*/ 	.byte	0x04, 0x17
        /*003a*/ 	.short	(.L_18 - .L_17)
.L_17:
        /*003c*/ 	.word	0x00000000
        /*0040*/ 	.short	0x0007
        /*0042*/ 	.short	0x0038
        /*0044*/ 	.byte	0x00, 0xf4, 0x21, 0x00


	//----- nvinfo : EIATTR_KPARAM_INFO
	.align		4
.L_18:
        /*0048*/ 	.byte	0x04, 0x17
        /*004a*/ 	.short	(.L_20 - .L_19)
.L_19:
        /*004c*/ 	.word	0x00000000
        /*0050*/ 	.short	0x0006
        /*0052*/ 	.short	0x0030
        /*0054*/ 	.byte	0x00, 0xf4, 0x21, 0x00


	//----- nvinfo : EIATTR_KPARAM_INFO
	.align		4
.L_20:
        /*0058*/ 	.byte	0x04, 0x17
        /*005a*/ 	.short	(.L_22 - .L_21)
.L_21:
        /*005c*/ 	.word	0x00000000
        /*0060*/ 	.short	0x0005
        /*0062*/ 	.short	0x0028
        /*0064*/ 	.byte	0x00, 0xf4, 0x21, 0x00


	//----- nvinfo : EIATTR_KPARAM_INFO
	.align		4
.L_22:
        /*0068*/ 	.byte	0x04, 0x17
        /*006a*/ 	.short	(.L_24 - .L_23)
.L_23:
        /*006c*/ 	.word	0x00000000
        /*0070*/ 	.short	0x0004
        /*0072*/ 	.short	0x0020
        /*0074*/ 	.byte	0x00, 0xf4, 0x21, 0x00


	//----- nvinfo : EIATTR_KPARAM_INFO
	.align		4
.L_24:
        /*0078*/ 	.byte	0x04, 0x17
        /*007a*/ 	.short	(.L_26 - .L_25)
.L_25:
        /*007c*/ 	.word	0x00000000
        /*0080*/ 	.short	0x0003
        /*0082*/ 	.short	0x0018
        /*0084*/ 	.byte	0x00, 0xf4, 0x21, 0x00


	//----- nvinfo : EIATTR_KPARAM_INFO
	.align		4
.L_26:
        /*0088*/ 	.byte	0x04, 0x17
        /*008a*/ 	.short	(.L_28 - .L_27)
.L_27:
        /*008c*/ 	.word	0x00000000
        /*0090*/ 	.short	0x0002
        /*0092*/ 	.short	0x0010
        /*0094*/ 	.byte	0x00, 0xf4, 0x21, 0x00


	//----- nvinfo : EIATTR_KPARAM_INFO
	.align		4
.L_28:
        /*0098*/ 	.byte	0x04, 0x17
        /*009a*/ 	.short	(.L_30 - .L_29)
.L_29:
        /*009c*/ 	.word	0x00000000
        /*00a0*/ 	.short	0x0001
        /*00a2*/ 	.short	0x0008
        /*00a4*/ 	.byte	0x00, 0xf4, 0x21, 0x00


	//----- nvinfo : EIATTR_KPARAM_INFO
	.align		4
.L_30:
        /*00a8*/ 	.byte	0x04, 0x17
        /*00aa*/ 	.short	(.L_32 - .L_31)
.L_31:
        /*00ac*/ 	.word	0x00000000
        /*00b0*/ 	.short	0x0000
        /*00b2*/ 	.short	0x0000
        /*00b4*/ 	.byte	0x00, 0xf4, 0x21, 0x00


	//----- nvinfo : EIATTR_SPARSE_MMA_MASK
	.align		4
.L_32:
        /*00b8*/ 	.byte	0x03, 0x50
        /*00ba*/ 	.short	0x0000


	//----- nvinfo : EIATTR_MAXREG_COUNT
	.align		4
        /*00bc*/ 	.byte	0x03, 0x1b
        /*00be*/ 	.short	0x00ff


	//----- nvinfo : EIATTR_COOP_GROUP_MASK_REGIDS
	.align		4
        /*00c0*/ 	.byte	0x04, 0x29
        /*00c2*/ 	.short	(.L_34 - .L_33)


	//   ....[0]....
.L_33:
        /*00c4*/ 	.word	0xffffffff


	//   ....[1]....
        /*00c8*/ 	.word	0xffffffff


	//   ....[2]....
        /*00cc*/ 	.word	0xffffffff


	//   ....[3]....
        /*00d0*/ 	.word	0xffffffff


	//   ....[4]....
        /*00d4*/ 	.word	0xffffffff


	//   ....[5]....
        /*00d8*/ 	.word	0xffffffff


	//   ....[6]....
        /*00dc*/ 	.word	0xffffffff


	//   ....[7]....
        /*00e0*/ 	.word	0xffffffff


	//   ....[8]....
        /*00e4*/ 	.word	0xffffffff


	//   ....[9]....
        /*00e8*/ 	.word	0xffffffff


	//   ....[10]....
        /*00ec*/ 	.word	0xffffffff


	//   ....[11]....
        /*00f0*/ 	.word	0xffffffff


	//   ....[12]....
        /*00f4*/ 	.word	0xffffffff


	//   ....[13]....
        /*00f8*/ 	.word	0xffffffff


	//   ....[14]....
        /*00fc*/ 	.word	0xffffffff


	//   ....[15]....
        /*0100*/ 	.word	0xffffffff


	//   ....[16]....
        /*0104*/ 	.word	0xffffffff


	//   ....[17]....
        /*0108*/ 	.word	0xffffffff


	//   ....[18]....
        /*010c*/ 	.word	0xffffffff


	//----- nvinfo : EIATTR_COOP_GROUP_INSTR_OFFSETS
	.align		4
.L_34:
        /*0110*/ 	.byte	0x04, 0x28
        /*0112*/ 	.short	(.L_36 - .L_35)


	//   ....[0]....
.L_35:
        /*0114*/ 	.word	0x00000e10


	//   ....[1]....
        /*0118*/ 	.word	0x00000ef0


	//   ....[2]....
        /*011c*/ 	.word	0x00000f90


	//   ....[3]....
        /*0120*/ 	.word	0x00001010


	//   ....[4]....
        /*0124*/ 	.word	0x000010d0


	//   ....[5]....
        /*0128*/ 	.word	0x00001130


	//   ....[6]....
        /*012c*/ 	.word	0x000011d0


	//   ....[7]....
        /*0130*/ 	.word	0x00001240


	//   ....[8]....
        /*0134*/ 	.word	0x00001370


	//   ....[9]....
        /*0138*/ 	.word	0x00001380


	//   ....[10]....
        /*013c*/ 	.word	0x00001570


	//   ....[11]....
        /*0140*/ 	.word	0x00001580


	//   ....[12]....
        /*0144*/ 	.word	0x000015d0


	//   ....[13]....
        /*0148*/ 	.word	0x000015f0


	//   ....[14]....
        /*014c*/ 	.word	0x00001720


	//   ....[15]....
        /*0150*/ 	.word	0x00001740


	//   ....[16]....
        /*0154*/ 	.word	0x00001760


	//   ....[17]....
        /*0158*/ 	.word	0x00001850


	//   ....[18]....
        /*015c*/ 	.word	0x000018a0


	//----- nvinfo : EIATTR_EXIT_INSTR_OFFSETS
	.align		4
.L_36:
        /*0160*/ 	.byte	0x04, 0x1c
        /*0162*/ 	.short	(.L_38 - .L_37)


	//   ....[0]....
.L_37:
        /*0164*/ 	.word	0x000022a0


	//   ....[1]....
        /*0168*/ 	.word	0x000022c0


	//----- nvinfo : EIATTR_REQNTID
	.align		4
.L_38:
        /*016c*/ 	.byte	0x04, 0x10
        /*016e*/ 	.short	(.L_40 - .L_39)
.L_39:
        /*0170*/ 	.word	0x00000100
        /*0174*/ 	.word	0x00000001
        /*0178*/ 	.word	0x00000001


	//----- nvinfo : EIATTR_CBANK_PARAM_SIZE
	.align		4
.L_40:
        /*017c*/ 	.byte	0x03, 0x19
        /*017e*/ 	.short	0x0050


	//----- nvinfo : EIATTR_PARAM_CBANK
	.align		4
        /*0180*/ 	.byte	0x04, 0x0a
        /*0182*/ 	.short	(.L_42 - .L_41)
	.align		4
.L_41:
        /*0184*/ 	.word	index@(.nv.constant0.triton_red_fused__native_batch_norm_legit_functional_add_clone_convolution_56)
        /*0188*/ 	.short	0x0210
        /*018a*/ 	.short	0x0050


	//----- nvinfo : EIATTR_SW_WAR
	.align		4
.L_42:
        /*018c*/ 	.byte	0x04, 0x36
        /*018e*/ 	.short	(.L_44 - .L_43)
.L_43:
        /*0190*/ 	.word	0x00000008
.L_44:


//--------------------- .nv.callgraph             --------------------------
	.section	.nv.callgraph,"",@"SHT_CUDA_CALLGRAPH"
	.align	4
	.sectionentsize	8
	.align		4
        /*0000*/ 	.word	0x00000000
	.align		4
        /*0004*/ 	.word	0xffffffff
	.align		4
        /*0008*/ 	.word	0x00000000
	.align		4
        /*000c*/ 	.word	0xfffffffe
	.align		4
        /*0010*/ 	.word	0x00000000
	.align		4
        /*0014*/ 	.word	0xfffffffd
	.align		4
        /*0018*/ 	.word	0x00000000
	.align		4
        /*001c*/ 	.word	0xfffffffc


//--------------------- .nv.constant4             --------------------------
	.section	.nv.constant4,"a",@progbits
	.align	8
	.align		8
.nv.constant4:
        /*0000*/ 	.dword	_$_str


//--------------------- .text.triton_red_fused__native_batch_norm_legit_functional_add_clone_convolution_56 --------------------------
	.section	.text.triton_red_fused__native_batch_norm_legit_functional_add_clone_convolution_56,"ax",@progbits
	.sectionflags	@"SHF_BARRIERS=1"
	.align	128
        .global         triton_red_fused__native_batch_norm_legit_functional_add_clone_convolution_56
        .type           triton_red_fused__native_batch_norm_legit_functional_add_clone_convolution_56,@function
        .size           triton_red_fused__native_batch_norm_legit_functional_add_clone_convolution_56,(.L_x_1 - triton_red_fused__native_batch_norm_legit_functional_add_clone_convolution_56)
        .other          triton_red_fused__native_batch_norm_legit_functional_add_clone_convolution_56,@"STO_CUDA_ENTRY STV_DEFAULT"
triton_red_fused__native_batch_norm_legit_functional_add_clone_convolution_56:
.text.triton_red_fused__native_batch_norm_legit_functional_add_clone_convolution_56:
[----:B------:R-:W0:Y:S01]  /*0000*/  LDC R1, c[0x0][0x28] ;  /* 0x00000a00ff017b82 */ /* 0x000e220000000800 */
[----:B------:R-:W1:Y:S07]  /*0010*/  S2R R4, SR_CTAID.X ;  /* 0x0000000000047919 */ /* 0x000e6e0000002500 */
[----:B------:R-:W2:Y:S01]  /*0020*/  LDC.64 R14, c[0x0][0x220] ;  /* 0x00008800ff0e7b82 */ /* 0x000ea20000000a00 */
[----:B------:R-:W-:Y:S01]  /*0030*/  HFMA2.MMA R10, -RZ, RZ, 0, 0 ;  /* 0x00000000ff0a7435 */ /* 0x000fe200000001ff */
[----:B------:R-:W-:-:S02]  /*0040*/  CS2R R28, SRZ ;  /* 0x00000000001c7805 */ /* 0x000fc4000001ff00 */
[----:B------:R-:W-:Y:S01]  /*0050*/  MOV R17, RZ ;  /* 0x000000ff00117202 */ /* 0x000fe20000000f00 */
[----:B------:R-:W-:-:S03]  /*0060*/  ULDC.64 UR6, c[0x0][0x208] ;  /* 0x0000820000067ab9 */ /* 0x000fc60000000a00 */
[----:B------:R-:W3:Y:S01]  /*0070*/  LDC.64 R26, c[0x0][0x228] ;  /* 0x00008a00ff1a7b82 */ /* 0x000ee20000000a00 */
[----:B------:R-:W4:Y:S01]  /*0080*/  S2R R7, SR_TID.X ;  /* 0x0000000000077919 */ /* 0x000f220000002100 */
[----:B------:R-:W-:-:S06]  /*0090*/  HFMA2.MMA R6, -RZ, RZ, 0, 0 ;  /* 0x00000000ff067435 */ /* 0x000fcc00000001ff */
[----:B------:R-:W5:Y:S08]  /*00a0*/  LDC.64 R20, c[0x0][0x210] ;  /* 0x00008400ff147b82 */ /* 0x000f700000000a00 */
[----:B------:R-:W4:Y:S01]  /*00b0*/  LDC.64 R18, c[0x0][0x238] ;  /* 0x00008e00ff127b82 */ /* 0x000f220000000a00 */
[----:B-1----:R-:W-:-:S07]  /*00c0*/  SHF.R.S32.HI R3, RZ, 0x1f, R4 ;  /* 0x0000001fff037819 */ /* 0x002fce0000011404 */
[----:B------:R-:W1:Y:S01]  /*00d0*/  LDC.64 R8, c[0x0][0x240] ;  /* 0x00009000ff087b82 */ /* 0x000e620000000a00 */
[----:B------:R-:W-:Y:S02]  /*00e0*/  ISETP.GE.AND P2, PT, R4, 0x800, PT ;  /* 0x000008000400780c */ /* 0x000fe40003f46270 */
[----:B------:R-:W-:-:S04]  /*00f0*/  LEA.HI R3, R3, R4, RZ, 0x9 ;  /* 0x0000000403037211 */ /* 0x000fc800078f48ff */
[----:B------:R-:W-:Y:S01]  /*0100*/  LOP3.LUT R11, R3, 0xfffffe00, RZ, 0xc0, !PT ;  /* 0xfffffe00030b7812 */ /* 0x000fe200078ec0ff */
[----:B------:R-:W1:Y:S01]  /*0110*/  LDC.64 R22, c[0x0][0x230] ;  /* 0x00008c00ff167b82 */ /* 0x000e620000000a00 */
[----:B------:R-:W-:Y:S02]  /*0120*/  SHF.R.U32.HI R3, RZ, 0x9, R3 ;  /* 0x00000009ff037819 */ /* 0x000fe40000011603 */
[----:B------:R-:W-:-:S04]  /*0130*/  IADD3 R11, -R11, R4, RZ ;  /* 0x000000040b0b7210 */ /* 0x000fc80007ffe1ff */
[----:B------:R-:W-:Y:S02]  /*0140*/  IADD3 R12, R11, 0x4400, RZ ;  /* 0x000044000b0c7810 */ /* 0x000fe40007ffe0ff */
[----:B------:R-:W-:-:S03]  /*0150*/  IADD3 R2, R11, 0x4600, RZ ;  /* 0x000046000b027810 */ /* 0x000fc60007ffe0ff */
[C---:B------:R-:W-:Y:S02]  /*0160*/  IMAD R25, R3.reuse, 0x4800, R12 ;  /* 0x0000480003197824 */ /* 0x040fe400078e020c */
[----:B------:R-:W-:Y:S02]  /*0170*/  IMAD R3, R3, 0x4800, R2 ;  /* 0x0000480003037824 */ /* 0x000fe400078e0202 */
[----:B--2---:R-:W-:-:S04]  /*0180*/  IMAD.WIDE R24, R25, 0x4, R14 ;  /* 0x0000000419187825 */ /* 0x004fc800078e020e */
[----:B---3--:R-:W-:Y:S01]  /*0190*/  IMAD.WIDE.U32 R12, R12, 0x4, R26 ;  /* 0x000000040c0c7825 */ /* 0x008fe200078e001a */
[----:B------:R-:W2:Y:S03]  /*01a0*/  @!P2 LDG.E.EL R29, desc[UR6][R24.64] ;  /* 0x00000006181da981 */ /* 0x000ea6000c2e1900 */
[----:B------:R-:W-:Y:S01]  /*01b0*/  IMAD.WIDE R14, R3, 0x4, R14 ;  /* 0x00000004030e7825 */ /* 0x000fe200078e020e */
[----:B------:R-:W2:Y:S03]  /*01c0*/  @!P2 LDG.E.EL R28, desc[UR6][R12.64] ;  /* 0x000000060c1ca981 */ /* 0x000ea6000c2e1900 */
[----:B------:R-:W-:Y:S01]  /*01d0*/  IMAD.WIDE.U32 R26, R2, 0x4, R26 ;  /* 0x00000004021a7825 */ /* 0x000fe200078e001a */
[----:B------:R-:W3:Y:S04]  /*01e0*/  @!P2 LDG.E.EL R17, desc[UR6][R14.64] ;  /* 0x000000060e11a981 */ /* 0x000ee8000c2e1900 */
[----:B------:R-:W3:Y:S01]  /*01f0*/  @!P2 LDG.E.EL R10, desc[UR6][R26.64] ;  /* 0x000000061a0aa981 */ /* 0x000ee2000c2e1900 */
[----:B----4-:R-:W-:-:S02]  /*0200*/  SHF.L.U32 R30, R7, 0x2, RZ ;  /* 0x00000002071e7819 */ /* 0x010fc400000006ff */
[----:B------:R-:W-:Y:S01]  /*0210*/  LOP3.LUT P0, RZ, R7, 0xff, RZ, 0xc0, !PT ;  /* 0x000000ff07ff7812 */ /* 0x000fe2000780c0ff */
[----:B------:R4:W3:Y:S01]  /*0220*/  @!P2 LDG.E.EL R6, desc[UR6][R24.64] ;  /* 0x000000061806a981 */ /* 0x0008e2000c2e1900 */
[----:B------:R-:W-:Y:S02]  /*0230*/  CS2R R2, SRZ ;  /* 0x0000000000027805 */ /* 0x000fe4000001ff00 */
[C---:B------:R-:W-:Y:S02]  /*0240*/  ISETP.LT.AND P0, PT, R4.reuse, 0x800, !P0 ;  /* 0x000008000400780c */ /* 0x040fe40004701270 */
[----:B------:R-:W-:Y:S01]  /*0250*/  MOV R7, RZ ;  /* 0x000000ff00077202 */ /* 0x000fe20000000f00 */
[----:B0-----:R-:W-:Y:S01]  /*0260*/  IMAD.WIDE R18, R4, 0x4, R18 ;  /* 0x0000000404127825 */ /* 0x001fe200078e0212 */
[----:B------:R0:W3:Y:S01]  /*0270*/  @!P2 LDG.E.EL R2, desc[UR6][R14.64] ;  /* 0x000000060e02a981 */ /* 0x0000e2000c2e1900 */
[----:B----4-:R-:W-:-:S03]  /*0280*/  LOP3.LUT R25, R30, 0x3fc, RZ, 0xc0, !PT ;  /* 0x000003fc1e197812 */ /* 0x010fc600078ec0ff */
[----:B------:R4:W3:Y:S01]  /*0290*/  @!P2 LDG.E.EL R3, desc[UR6][R12.64] ;  /* 0x000000060c03a981 */ /* 0x0008e2000c2e1900 */
[----:B------:R-:W-:-:S03]  /*02a0*/  LEA R25, R4, R25, 0xc ;  /* 0x0000001904197211 */ /* 0x000fc600078e60ff */
[----:B------:R2:W3:Y:S01]  /*02b0*/  @!P2 LDG.E.EL R7, desc[UR6][R26.64] ;  /* 0x000000061a07a981 */ /* 0x0004e2000c2e1900 */
[----:B0-----:R-:W-:Y:S01]  /*02c0*/  CS2R R14, SRZ ;  /* 0x00000000000e7805 */ /* 0x001fe2000001ff00 */
[----:B-----5:R-:W-:Y:S01]  /*02d0*/  IMAD.WIDE R20, R25, 0x4, R20 ;  /* 0x0000000419147825 */ /* 0x020fe200078e0214 */
[----:B----4-:R-:W-:-:S03]  /*02e0*/  CS2R R12, SRZ ;  /* 0x00000000000c7805 */ /* 0x010fc6000001ff00 */
[----:B-1----:R-:W-:Y:S01]  /*02f0*/  IMAD.WIDE R24, R4, 0x4, R8 ;  /* 0x0000000404187825 */ /* 0x002fe200078e0208 */
[----:B------:R-:W-:-:S03]  /*0300*/  CS2R R8, SRZ ;  /* 0x0000000000087805 */ /* 0x000fc6000001ff00 */
[----:B------:R-:W-:-:S04]  /*0310*/  IMAD.WIDE R22, R11, 0x4, R22 ;  /* 0x000000040b167825 */ /* 0x000fc800078e0216 */
[----:B--2---:R-:W-:Y:S01]  /*0320*/  FADD R29, R28, R29 ;  /* 0x0000001d1c1d7221 */ /* 0x004fe20000000000 */
[----:B---3--:R-:W-:Y:S01]  /*0330*/  FADD R31, R10, R17 ;  /* 0x000000110a1f7221 */ /* 0x008fe20000000000 */
[----:B------:R-:W-:-:S03]  /*0340*/  HFMA2.MMA R17, -RZ, RZ, 0, 0 ;  /* 0x00000000ff117435 */ /* 0x000fc600000001ff */
[----:B------:R0:W-:Y:S01]  /*0350*/  @P0 STG.E desc[UR6][R18.64], R29 ;  /* 0x0000001d12000986 */ /* 0x0001e2000c101906 */
[----:B------:R-:W-:-:S03]  /*0360*/  CS2R R10, SRZ ;  /* 0x00000000000a7805 */ /* 0x000fc6000001ff00 */
[----:B------:R1:W-:Y:S04]  /*0370*/  @P0 STG.E desc[UR6][R24.64], R31 ;  /* 0x0000001f18000986 */ /* 0x0003e8000c101906 */
[----:B------:R-:W2:Y:S04]  /*0380*/  @!P2 LDG.E.EF.128 R12, desc[UR6][R20.64] ;  /* 0x00000006140ca981 */ /* 0x000ea8000c0e1d00 */
[----:B------:R-:W3:Y:S04]  /*0390*/  @!P2 LDG.E.EL R17, desc[UR6][R22.64] ;  /* 0x000000061611a981 */ /* 0x000ee8000c2e1900 */
[----:B------:R-:W4:Y:S01]  /*03a0*/  @!P2 LDG.E.EF.128 R8, desc[UR6][R20.64+0x1000] ;  /* 0x001000061408a981 */ /* 0x000f22000c0e1d00 */
[----:B0-----:R-:W-:-:S04]  /*03b0*/  MOV R18, 0x40000000 ;  /* 0x4000000000127802 */ /* 0x001fc80000000f00 */
[----:B------:R-:W-:-:S04]  /*03c0*/  FSEL R18, R18, 1, !P2 ;  /* 0x3f80000012127808 */ /* 0x000fc80005000000 */
[----:B------:R-:W0:Y:S01]  /*03d0*/  MUFU.RCP R19, R18 ;  /* 0x0000001200137308 */ /* 0x000e220000001000 */
[----:B--2---:R-:W-:Y:S02]  /*03e0*/  SEL R26, R15, RZ, !P2 ;  /* 0x000000ff0f1a7207 */ /* 0x004fe40005000000 */
[----:B-1----:R-:W-:Y:S02]  /*03f0*/  SEL R24, R13, RZ, !P2 ;  /* 0x000000ff0d187207 */ /* 0x002fe40005000000 */
[----:B------:R-:W-:Y:S01]  /*0400*/  SEL R14, R14, RZ, !P2 ;  /* 0x000000ff0e0e7207 */ /* 0x000fe20005000000 */
[--C-:B---3--:R-:W-:Y:S02]  /*0410*/  FADD R15, R26, R17.reuse ;  /* 0x000000111a0f7221 */ /* 0x108fe40000000000 */
[--C-:B------:R-:W-:Y:S01]  /*0420*/  FADD R13, R24, R17.reuse ;  /* 0x00000011180d7221 */ /* 0x100fe20000000000 */
[----:B----4-:R-:W-:Y:S01]  /*0430*/  SEL R24, R11, RZ, !P2 ;  /* 0x000000ff0b187207 */ /* 0x010fe20005000000 */
[----:B------:R-:W-:Y:S01]  /*0440*/  FADD R14, R14, R17 ;  /* 0x000000110e0e7221 */ /* 0x000fe20000000000 */
[----:B------:R-:W-:-:S02]  /*0450*/  SEL R10, R10, RZ, !P2 ;  /* 0x000000ff0a0a7207 */ /* 0x000fc40005000000 */
[----:B------:R-:W-:Y:S01]  /*0460*/  FSEL R23, R15, RZ, !P2 ;  /* 0x000000ff0f177208 */ /* 0x000fe20005000000 */
[--C-:B------:R-:W-:Y:S01]  /*0470*/  FADD R11, R24, R17.reuse ;  /* 0x00000011180b7221 */ /* 0x100fe20000000000 */
[----:B------:R-:W-:Y:S01]  /*0480*/  FSEL R27, R14, RZ, !P2 ;  /* 0x000000ff0e1b7208 */ /* 0x000fe20005000000 */
[----:B------:R-:W-:Y:S01]  /*0490*/  FADD R10, R10, R17 ;  /* 0x000000110a0a7221 */ /* 0x000fe20000000000 */
[----:B------:R-:W-:Y:S01]  /*04a0*/  SEL R12, R12, RZ, !P2 ;  /* 0x000000ff0c0c7207 */ /* 0x000fe20005000000 */
[----:B------:R-:W-:Y:S02]  /*04b0*/  FADD R32, -R23, R11 ;  /* 0x0000000b17207221 */ /* 0x000fe40000000100 */
[----:B------:R-:W-:Y:S02]  /*04c0*/  FADD R26, -R27, R10 ;  /* 0x0000000a1b1a7221 */ /* 0x000fe40000000100 */
[----:B------:R-:W-:Y:S01]  /*04d0*/  FADD R12, R12, R17 ;  /* 0x000000110c0c7221 */ /* 0x000fe20000000000 */
[-C--:B0-----:R-:W-:Y:S01]  /*04e0*/  FFMA R24, R32, R19.reuse, R23 ;  /* 0x0000001320187223 */ /* 0x081fe20000000017 */
[----:B------:R-:W-:Y:S01]  /*04f0*/  FFMA R23, R26, R19, R27 ;  /* 0x000000131a177223 */ /* 0x000fe2000000001b */
[----:B------:R-:W-:-:S02]  /*0500*/  FSEL R29, R13, RZ, !P2 ;  /* 0x000000ff0d1d7208 */ /* 0x000fc40005000000 */
[----:B------:R0:W-:Y:S01]  /*0510*/  @!P2 STG.E.128 desc[UR6][R20.64], R12 ;  /* 0x0000000c1400a986 */ /* 0x0001e2000c101d06 */
[----:B------:R-:W-:Y:S01]  /*0520*/  FSEL R25, R12, RZ, !P2 ;  /* 0x000000ff0c197208 */ /* 0x000fe20005000000 */
[----:B0-----:R-:W-:Y:S01]  /*0530*/  FADD R13, R10, -R23 ;  /* 0x800000170a0d7221 */ /* 0x001fe20000000000 */
[----:B------:R-:W-:-:S03]  /*0540*/  CS2R R14, SRZ ;  /* 0x00000000000e7805 */ /* 0x000fc6000001ff00 */
[----:B------:R-:W-:Y:S01]  /*0550*/  FFMA R26, R26, R13, RZ ;  /* 0x0000000d1a1a7223 */ /* 0x000fe200000000ff */
[----:B------:R-:W-:-:S06]  /*0560*/  CS2R R12, SRZ ;  /* 0x00000000000c7805 */ /* 0x000fcc000001ff00 */
[----:B------:R-:W2:Y:S01]  /*0570*/  @!P2 LDG.E.EF.128 R12, desc[UR6][R20.64+0x2000] ;  /* 0x00200006140ca981 */ /* 0x000ea2000c0e1d00 */
[----:B------:R-:W-:Y:S02]  /*0580*/  SEL R8, R8, RZ, !P2 ;  /* 0x000000ff08087207 */ /* 0x000fe40005000000 */
[----:B------:R-:W-:-:S03]  /*0590*/  SEL R22, R9, RZ, !P2 ;  /* 0x000000ff09167207 */ /* 0x000fc60005000000 */
[--C-:B------:R-:W-:Y:S02]  /*05a0*/  FADD R8, R8, R17.reuse ;  /* 0x0000001108087221 */ /* 0x100fe40000000000 */
[----:B------:R-:W-:Y:S02]  /*05b0*/  FADD R9, R22, R17 ;  /* 0x0000001116097221 */ /* 0x000fe40000000000 */
[----:B------:R-:W-:Y:S02]  /*05c0*/  FADD R28, -R25, R8 ;  /* 0x00000008191c7221 */ /* 0x000fe40000000100 */
[----:B------:R-:W-:Y:S02]  /*05d0*/  FADD R30, -R29, R9 ;  /* 0x000000091d1e7221 */ /* 0x000fe40000000100 */
[-C--:B------:R-:W-:Y:S01]  /*05e0*/  FFMA R25, R28, R19.reuse, R25 ;  /* 0x000000131c197223 */ /* 0x080fe20000000019 */
[----:B------:R-:W-:Y:S01]  /*05f0*/  FADD R18, R18, 1 ;  /* 0x3f80000012127421 */ /* 0x000fe20000000000 */
[----:B------:R-:W-:-:S02]  /*0600*/  FFMA R22, R30, R19, R29 ;  /* 0x000000131e167223 */ /* 0x000fc4000000001d */
[----:B------:R-:W-:-:S04]  /*0610*/  FADD R29, R8, -R25 ;  /* 0x80000019081d7221 */ /* 0x000fc80000000000 */
[----:B------:R-:W-:Y:S01]  /*0620*/  FFMA R28, R28, R29, RZ ;  /* 0x0000001d1c1c7223 */ /* 0x000fe200000000ff */
[----:B------:R-:W-:Y:S01]  /*0630*/  FSEL R29, R18, 1, !P2 ;  /* 0x3f800000121d7808 */ /* 0x000fe20005000000 */
[----:B------:R-:W-:Y:S01]  /*0640*/  FADD R27, R9, -R22 ;  /* 0x80000016091b7221 */ /* 0x000fe20000000000 */
[----:B------:R0:W-:Y:S03]  /*0650*/  @!P2 STG.E.128 desc[UR6][R20.64+0x1000], R8 ;  /* 0x001000081400a986 */ /* 0x0001e6000c101d06 */
[----:B------:R-:W-:Y:S01]  /*0660*/  FFMA R27, R30, R27, RZ ;  /* 0x0000001b1e1b7223 */ /* 0x000fe200000000ff */
[----:B------:R-:W1:Y:S01]  /*0670*/  MUFU.RCP R29, R29 ;  /* 0x0000001d001d7308 */ /* 0x000e620000001000 */
[----:B------:R-:W-:-:S04]  /*0680*/  FADD R19, R11, -R24 ;  /* 0x800000180b137221 */ /* 0x000fc80000000000 */
[----:B------:R-:W-:Y:S01]  /*0690*/  FFMA R19, R32, R19, RZ ;  /* 0x0000001320137223 */ /* 0x000fe200000000ff */
[----:B------:R-:W-:Y:S02]  /*06a0*/  FSEL R32, R25, RZ, !P2 ;  /* 0x000000ff19207208 */ /* 0x000fe40005000000 */
[----:B--2---:R-:W-:Y:S02]  /*06b0*/  SEL R30, R15, RZ, !P2 ;  /* 0x000000ff0f1e7207 */ /* 0x004fe40005000000 */
[----:B0-----:R-:W-:Y:S02]  /*06c0*/  SEL R10, R13, RZ, !P2 ;  /* 0x000000ff0d0a7207 */ /* 0x001fe40005000000 */
[----:B------:R-:W-:Y:S01]  /*06d0*/  SEL R14, R14, RZ, !P2 ;  /* 0x000000ff0e0e7207 */ /* 0x000fe20005000000 */
[--C-:B------:R-:W-:Y:S01]  /*06e0*/  FADD R11, R30, R17.reuse ;  /* 0x000000111e0b7221 */ /* 0x100fe20000000000 */
[----:B------:R-:W-:Y:S01]  /*06f0*/  FSEL R13, R24, RZ, !P2 ;  /* 0x000000ff180d7208 */ /* 0x000fe20005000000 */
[--C-:B------:R-:W-:Y:S01]  /*0700*/  FADD R9, R10, R17.reuse ;  /* 0x000000110a097221 */ /* 0x100fe20000000000 */
[----:B------:R-:W-:Y:S01]  /*0710*/  FSEL R15, R22, RZ, !P2 ;  /* 0x000000ff160f7208 */ /* 0x000fe20005000000 */
[----:B------:R-:W-:Y:S01]  /*0720*/  FADD R10, R14, R17 ;  /* 0x000000110e0a7221 */ /* 0x000fe20000000000 */
[----:B------:R-:W-:Y:S01]  /*0730*/  SEL R8, R12, RZ, !P2 ;  /* 0x000000ff0c087207 */ /* 0x000fe20005000000 */
[----:B------:R-:W-:Y:S01]  /*0740*/  FADD R30, -R13, R11 ;  /* 0x0000000b0d1e7221 */ /* 0x000fe20000000100 */
[----:B------:R-:W-:Y:S01]  /*0750*/  FSEL R14, R23, RZ, !P2 ;  /* 0x000000ff170e7208 */ /* 0x000fe20005000000 */
[----:B------:R-:W-:-:S02]  /*0760*/  FADD R12, -R15, R9 ;  /* 0x000000090f0c7221 */ /* 0x000fc40000000100 */
[----:B------:R-:W-:Y:S01]  /*0770*/  FADD R8, R8, R17 ;  /* 0x0000001108087221 */ /* 0x000fe20000000000 */
[-C--:B-1----:R-:W-:Y:S01]  /*0780*/  FFMA R22, R30, R29.reuse, R13 ;  /* 0x0000001d1e167223 */ /* 0x082fe2000000000d */
[----:B------:R-:W-:Y:S01]  /*0790*/  FADD R13, -R14, R10 ;  /* 0x0000000a0e0d7221 */ /* 0x000fe20000000100 */
[-C--:B------:R-:W-:Y:S01]  /*07a0*/  FFMA R24, R12, R29.reuse, R15 ;  /* 0x0000001d0c187223 */ /* 0x080fe2000000000f */
[----:B------:R-:W-:Y:S02]  /*07b0*/  FADD R25, -R32, R8 ;  /* 0x0000000820197221 */ /* 0x000fe40000000100 */
[-C--:B------:R-:W-:Y:S01]  /*07c0*/  FFMA R23, R13, R29.reuse, R14 ;  /* 0x0000001d0d177223 */ /* 0x080fe2000000000e */
[----:B------:R-:W-:Y:S01]  /*07d0*/  FADD R14, R9, -R24 ;  /* 0x80000018090e7221 */ /* 0x000fe20000000000 */
[----:B------:R-:W-:-:S03]  /*07e0*/  FFMA R29, R25, R29, R32 ;  /* 0x0000001d191d7223 */ /* 0x000fc60000000020 */
[----:B------:R-:W-:Y:S01]  /*07f0*/  FFMA R27, R12, R14, R27 ;  /* 0x0000000e0c1b7223 */ /* 0x000fe2000000001b */
[----:B------:R-:W-:Y:S01]  /*0800*/  FADD R15, R8, -R29 ;  /* 0x8000001d080f7221 */ /* 0x000fe20000000000 */
[----:B------:R-:W-:-:S03]  /*0810*/  FADD R12, R10, -R23 ;  /* 0x800000170a0c7221 */ /* 0x000fc60000000000 */
[----:B------:R-:W-:Y:S01]  /*0820*/  FFMA R25, R25, R15, R28 ;  /* 0x0000000f19197223 */ /* 0x000fe2000000001c */
[----:B------:R-:W-:Y:S01]  /*0830*/  FFMA R26, R13, R12, R26 ;  /* 0x0000000c0d1a7223 */ /* 0x000fe2000000001a */
[----:B------:R-:W-:Y:S02]  /*0840*/  CS2R R12, SRZ ;  /* 0x00000000000c7805 */ /* 0x000fe4000001ff00 */
[----:B------:R-:W-:-:S06]  /*0850*/  CS2R R14, SRZ ;  /* 0x00000000000e7805 */ /* 0x000fcc000001ff00 */
[----:B------:R-:W2:Y:S01]  /*0860*/  @!P2 LDG.E.EF.128 R12, desc[UR6][R20.64+0x3000] ;  /* 0x00300006140ca981 */ /* 0x000ea2000c0e1d00 */
[----:B------:R-:W-:Y:S01]  /*0870*/  FADD R28, R11, -R22 ;  /* 0x800000160b1c7221 */ /* 0x000fe20000000000 */
[----:B------:R-:W-:-:S03]  /*0880*/  FADD R18, R18, 1 ;  /* 0x3f80000012127421 */ /* 0x000fc60000000000 */
[----:B------:R-:W-:Y:S02]  /*0890*/  FFMA R19, R30, R28, R19 ;  /* 0x0000001c1e137223 */ /* 0x000fe40000000013 */
[----:B------:R-:W-:Y:S01]  /*08a0*/  FSEL R28, R18, 1, !P2 ;  /* 0x3f800000121c7808 */ /* 0x000fe20005000000 */
[----:B------:R2:W-:Y:S05]  /*08b0*/  @!P2 STG.E.128 desc[UR6][R20.64+0x2000], R8 ;  /* 0x002000081400a986 */ /* 0x0005ea000c101d06 */
[----:B------:R-:W0:Y:S01]  /*08c0*/  MUFU.RCP R28, R28 ;  /* 0x0000001c001c7308 */ /* 0x000e220000001000 */
[----:B------:R-:W-:Y:S02]  /*08d0*/  FSEL R24, R24, RZ, !P2 ;  /* 0x000000ff18187208 */ /* 0x000fe40005000000 */
[----:B------:R-:W-:-:S02]  /*08e0*/  FSEL R23, R23, RZ, !P2 ;  /* 0x000000ff17177208 */ /* 0x000fc40005000000 */
[----:B------:R-:W-:Y:S02]  /*08f0*/  FSEL R18, R18, RZ, !P2 ;  /* 0x000000ff12127208 */ /* 0x000fe40005000000 */
[----:B--2---:R-:W-:Y:S02]  /*0900*/  SEL R10, R13, RZ, !P2 ;  /* 0x000000ff0d0a7207 */ /* 0x004fe40005000000 */
[----:B------:R-:W-:Y:S02]  /*0910*/  SEL R8, R12, RZ, !P2 ;  /* 0x000000ff0c087207 */ /* 0x000fe40005000000 */
[----:B------:R-:W-:Y:S02]  /*0920*/  SEL R14, R14, RZ, !P2 ;  /* 0x000000ff0e0e7207 */ /* 0x000fe40005000000 */
[----:B------:R-:W-:Y:S01]  /*0930*/  SEL R12, R15, RZ, !P2 ;  /* 0x000000ff0f0c7207 */ /* 0x000fe20005000000 */
[--C-:B------:R-:W-:Y:S01]  /*0940*/  FADD R9, R10, R17.reuse ;  /* 0x000000110a097221 */ /* 0x100fe20000000000 */
[----:B------:R-:W-:Y:S01]  /*0950*/  FSEL R13, R29, RZ, !P2 ;  /* 0x000000ff1d0d7208 */ /* 0x000fe20005000000 */
[--C-:B------:R-:W-:Y:S01]  /*0960*/  FADD R8, R8, R17.reuse ;  /* 0x0000001108087221 */ /* 0x100fe20000000000 */
[--C-:B------:R-:W-:Y:S01]  /*0970*/  FADD R10, R14, R17.reuse ;  /* 0x000000110e0a7221 */ /* 0x100fe20000000000 */
[----:B------:R-:W-:Y:S01]  /*0980*/  FSEL R29, R22, RZ, !P2 ;  /* 0x000000ff161d7208 */ /* 0x000fe20005000000 */
[----:B------:R-:W-:Y:S01]  /*0990*/  FADD R11, R12, R17 ;  /* 0x000000110c0b7221 */ /* 0x000fe20000000000 */
[----:B------:R-:W-:Y:S01]  /*09a0*/  FADD R12, -R13, R8 ;  /* 0x000000080d0c7221 */ /* 0x000fe20000000100 */
[----:B------:R-:W-:Y:S01]  /*09b0*/  FADD R15, -R24, R9 ;  /* 0x00000009180f7221 */ /* 0x000fe20000000100 */
[----:B------:R-:W-:Y:S01]  /*09c0*/  FADD R17, -R23, R10 ;  /* 0x0000000a17117221 */ /* 0x000fe20000000100 */
[----:B------:R-:W-:Y:S01]  /*09d0*/  FADD R14, -R29, R11 ;  /* 0x0000000b1d0e7221 */ /* 0x000fe20000000100 */
[-C--:B0-----:R-:W-:Y:S01]  /*09e0*/  FFMA R13, R12, R28.reuse, R13 ;  /* 0x0000001c0c0d7223 */ /* 0x081fe2000000000d */
[-C--:B------:R-:W-:Y:S01]  /*09f0*/  FFMA R24, R15, R28.reuse, R24 ;  /* 0x0000001c0f187223 */ /* 0x080fe20000000018 */
[-C--:B------:R-:W-:Y:S01]  /*0a00*/  FFMA R23, R17, R28.reuse, R23 ;  /* 0x0000001c11177223 */ /* 0x080fe20000000017 */
[----:B------:R-:W-:-:S04]  /*0a10*/  FFMA R28, R14, R28, R29 ;  /* 0x0000001c0e1c7223 */ /* 0x000fc8000000001d */
[----:B------:R-:W-:-:S04]  /*0a20*/  FADD R22, R11, -R28 ;  /* 0x8000001c0b167221 */ /* 0x000fc80000000000 */
[----:B------:R-:W-:Y:S01]  /*0a30*/  FFMA R19, R14, R22, R19 ;  /* 0x000000160e137223 */ /* 0x000fe20000000013 */
[----:B------:R-:W-:-:S04]  /*0a40*/  FADD R14, R10, -R23 ;  /* 0x800000170a0e7221 */ /* 0x000fc80000000000 */
[----:B------:R-:W-:Y:S01]  /*0a50*/  FFMA R26, R17, R14, R26 ;  /* 0x0000000e111a7223 */ /* 0x000fe2000000001a */
[----:B------:R-:W-:-:S04]  /*0a60*/  FADD R14, R9, -R24 ;  /* 0x80000018090e7221 */ /* 0x000fc80000000000 */
[----:B------:R-:W-:Y:S01]  /*0a70*/  FFMA R27, R15, R14, R27 ;  /* 0x0000000e0f1b7223 */ /* 0x000fe2000000001b */
[----:B------:R-:W-:Y:S01]  /*0a80*/  FADD R14, R8, -R13 ;  /* 0x8000000d080e7221 */ /* 0x000fe20000000000 */
[----:B------:R-:W-:-:S03]  /*0a90*/  FADD R15, R18, R18 ;  /* 0x00000012120f7221 */ /* 0x000fc60000000000 */
[----:B------:R-:W-:Y:S01]  /*0aa0*/  FFMA R14, R12, R14, R25 ;  /* 0x0000000e0c0e7223 */ /* 0x000fe20000000019 */
[C---:B------:R-:W-:Y:S01]  /*0ab0*/  FMUL R12, R15.reuse, 16777216 ;  /* 0x4b8000000f0c7820 */ /* 0x040fe20000400000 */
[----:B------:R-:W-:-:S04]  /*0ac0*/  FSETP.GEU.AND P1, PT, R15, 1.175494350822287508e-38, PT ;  /* 0x008000000f00780b */ /* 0x000fc80003f2e000 */
[----:B------:R-:W-:Y:S02]  /*0ad0*/  FSEL R22, R12, R15, !P1 ;  /* 0x0000000f0c167208 */ /* 0x000fe40004800000 */
[----:B------:R-:W-:Y:S02]  /*0ae0*/  FSEL R12, R27, RZ, !P2 ;  /* 0x000000ff1b0c7208 */ /* 0x000fe40005000000 */
[----:B------:R-:W-:Y:S02]  /*0af0*/  FSEL R17, R14, RZ, !P2 ;  /* 0x000000ff0e117208 */ /* 0x000fe40005000000 */
[----:B------:R-:W0:Y:S03]  /*0b00*/  MUFU.RCP R14, R22 ;  /* 0x00000016000e7308 */ /* 0x000e260000001000 */
[----:B------:R-:W-:Y:S01]  /*0b10*/  FADD R12, R12, R17 ;  /* 0x000000110c0c7221 */ /* 0x000fe20000000000 */
[----:B------:R-:W-:-:S05]  /*0b20*/  FMUL R17, R18, 16777216 ;  /* 0x4b80000012117820 */ /* 0x000fca0000400000 */
[----:B------:R-:W-:Y:S02]  /*0b30*/  FSEL R25, R17, R18, !P1 ;  /* 0x0000001211197208 */ /* 0x000fe40004800000 */
[----:B------:R-:W-:Y:S02]  /*0b40*/  FSEL R24, R24, RZ, !P2 ;  /* 0x000000ff18187208 */ /* 0x000fe40005000000 */
[----:B------:R-:W-:Y:S01]  /*0b50*/  FSEL R13, R13, RZ, !P2 ;  /* 0x000000ff0d0d7208 */ /* 0x000fe20005000000 */
[----:B0-----:R-:W-:Y:S01]  /*0b60*/  FMUL R25, R14, R25 ;  /* 0x000000190e197220 */ /* 0x001fe20000400000 */
[----:B------:R-:W-:-:S03]  /*0b70*/  FSETP.NEU.AND P1, PT, R15, RZ, PT ;  /* 0x000000ff0f00720b */ /* 0x000fc60003f2d000 */
[----:B------:R-:W-:Y:S01]  /*0b80*/  FADD R14, -R13, R24 ;  /* 0x000000180d0e7221 */ /* 0x000fe20000000100 */
[----:B------:R-:W-:-:S03]  /*0b90*/  FSEL R25, R25, RZ, P1 ;  /* 0x000000ff19197208 */ /* 0x000fc60000800000 */
[C---:B------:R-:W-:Y:S02]  /*0ba0*/  FMUL R27, R14.reuse, R14 ;  /* 0x0000000e0e1b7220 */ /* 0x040fe40000400000 */
[----:B------:R-:W-:Y:S01]  /*0bb0*/  FFMA R14, R14, R25, R13 ;  /* 0x000000190e0e7223 */ /* 0x000fe2000000000d */
[C---:B------:R-:W-:Y:S01]  /*0bc0*/  FADD R13, R18.reuse, R15 ;  /* 0x0000000f120d7221 */ /* 0x040fe20000000000 */
[----:B------:R-:W-:-:S03]  /*0bd0*/  FMUL R27, R18, R27 ;  /* 0x0000001b121b7220 */ /* 0x000fc60000400000 */
[C---:B------:R-:W-:Y:S01]  /*0be0*/  FMUL R22, R13.reuse, 16777216 ;  /* 0x4b8000000d167820 */ /* 0x040fe20000400000 */
[----:B------:R-:W-:Y:S01]  /*0bf0*/  FSETP.GEU.AND P1, PT, R13, 1.175494350822287508e-38, PT ;  /* 0x008000000d00780b */ /* 0x000fe20003f2e000 */
[----:B------:R-:W-:-:S03]  /*0c00*/  FFMA R12, R25, R27, R12 ;  /* 0x0000001b190c7223 */ /* 0x000fc6000000000c */
[----:B------:R-:W-:-:S04]  /*0c10*/  FSEL R27, R22, R13, !P1 ;  /* 0x0000000d161b7208 */ /* 0x000fc80004800000 */
[----:B------:R-:W0:Y:S01]  /*0c20*/  MUFU.RCP R24, R27 ;  /* 0x0000001b00187308 */ /* 0x000e220000001000 */
[----:B------:R-:W-:-:S05]  /*0c30*/  FSEL R25, R26, RZ, !P2 ;  /* 0x000000ff1a197208 */ /* 0x000fca0005000000 */
[----:B------:R-:W-:Y:S01]  /*0c40*/  FADD R22, R25, R12 ;  /* 0x0000000c19167221 */ /* 0x000fe20000000000 */
[----:B------:R-:W-:Y:S01]  /*0c50*/  FSEL R25, R17, R18, !P1 ;  /* 0x0000001211197208 */ /* 0x000fe20004800000 */
[----:B------:R-:W-:-:S05]  /*0c60*/  FADD R12, R18, R13 ;  /* 0x0000000d120c7221 */ /* 0x000fca0000000000 */
[----:B------:R-:W-:Y:S01]  /*0c70*/  FSETP.GEU.AND P3, PT, R12, 1.175494350822287508e-38, PT ;  /* 0x008000000c00780b */ /* 0x000fe20003f6e000 */
[----:B0-----:R-:W-:Y:S01]  /*0c80*/  FMUL R24, R24, R25 ;  /* 0x0000001918187220 */ /* 0x001fe20000400000 */
[----:B------:R-:W-:-:S05]  /*0c90*/  FMUL R25, R12, 16777216 ;  /* 0x4b8000000c197820 */ /* 0x000fca0000400000 */
[----:B------:R-:W-:Y:S02]  /*0ca0*/  FSEL R25, R25, R12, !P3 ;  /* 0x0000000c19197208 */ /* 0x000fe40005800000 */
[----:B------:R-:W-:-:S04]  /*0cb0*/  FSEL R27, R23, RZ, !P2 ;  /* 0x000000ff171b7208 */ /* 0x000fc80005000000 */
[----:B------:R-:W0:Y:S01]  /*0cc0*/  MUFU.RCP R25, R25 ;  /* 0x0000001900197308 */ /* 0x000e220000001000 */
[----:B------:R-:W-:Y:S01]  /*0cd0*/  FSETP.NEU.AND P1, PT, R13, RZ, PT ;  /* 0x000000ff0d00720b */ /* 0x000fe20003f2d000 */
[----:B------:R-:W-:-:S03]  /*0ce0*/  FADD R27, R27, -R14 ;  /* 0x8000000e1b1b7221 */ /* 0x000fc60000000000 */
[----:B------:R-:W-:Y:S01]  /*0cf0*/  FSEL R23, R24, RZ, P1 ;  /* 0x000000ff18177208 */ /* 0x000fe20000800000 */
[----:B------:R-:W-:Y:S01]  /*0d00*/  FMUL R24, R27, R27 ;  /* 0x0000001b1b187220 */ /* 0x000fe20000400000 */
[----:B------:R-:W-:-:S03]  /*0d10*/  FSEL R18, R17, R18, !P3 ;  /* 0x0000001211127208 */ /* 0x000fc60005800000 */
[----:B------:R-:W-:Y:S01]  /*0d20*/  FFMA R17, R27, R23, R14 ;  /* 0x000000171b117223 */ /* 0x000fe2000000000e */
[C---:B------:R-:W-:Y:S01]  /*0d30*/  FADD R14, R12.reuse, R12 ;  /* 0x0000000c0c0e7221 */ /* 0x040fe20000000000 */
[----:B------:R-:W-:Y:S01]  /*0d40*/  FMUL R24, R15, R24 ;  /* 0x000000180f187220 */ /* 0x000fe20000400000 */
[----:B------:R-:W-:Y:S01]  /*0d50*/  FSETP.NEU.AND P3, PT, R12, RZ, PT ;  /* 0x000000ff0c00720b */ /* 0x000fe20003f6d000 */
[----:B0-----:R-:W-:Y:S01]  /*0d60*/  FMUL R18, R25, R18 ;  /* 0x0000001219127220 */ /* 0x001fe20000400000 */
[----:B------:R-:W-:Y:S01]  /*0d70*/  FSEL R26, R28, RZ, !P2 ;  /* 0x000000ff1c1a7208 */ /* 0x000fe20005000000 */
[----:B------:R-:W-:Y:S01]  /*0d80*/  FFMA R24, R23, R24, R22 ;  /* 0x0000001817187223 */ /* 0x000fe20000000016 */
[C---:B------:R-:W-:Y:S01]  /*0d90*/  FSETP.GEU.AND P4, PT, |R14|.reuse, 1.175494350822287508e-38, PT ;  /* 0x008000000e00780b */ /* 0x040fe20003f8e200 */
[----:B------:R-:W-:Y:S01]  /*0da0*/  FMUL R15, R14, 0.25 ;  /* 0x3e8000000e0f7820 */ /* 0x000fe20000400000 */
[----:B------:R-:W-:Y:S01]  /*0db0*/  FSEL R22, R18, RZ, P3 ;  /* 0x000000ff12167208 */ /* 0x000fe20001800000 */
[----:B------:R-:W-:Y:S01]  /*0dc0*/  FADD R26, R26, -R17 ;  /* 0x800000111a1a7221 */ /* 0x000fe20000000000 */
[----:B------:R-:W-:-:S03]  /*0dd0*/  FSETP.GT.AND P1, PT, |R14|, 8.50705917302346158658e+37, PT ;  /* 0x7e8000000e00780b */ /* 0x000fc60003f24200 */
[----:B------:R-:W-:Y:S01]  /*0de0*/  FFMA R17, R26, R22, R17 ;  /* 0x000000161a117223 */ /* 0x000fe20000000011 */
[----:B------:R-:W-:Y:S02]  /*0df0*/  FSEL R25, R15, R14, P1 ;  /* 0x0000000e0f197208 */ /* 0x000fe40000800000 */
[----:B------:R-:W-:Y:S02]  /*0e00*/  FSEL R19, R19, RZ, !P2 ;  /* 0x000000ff13137208 */ /* 0x000fe40005000000 */
[----:B------:R-:W0:Y:S01]  /*0e10*/  SHFL.BFLY PT, R18, R17, 0x10, 0x1f ;  /* 0x0e001f0011127f89 */ /* 0x000e2200000e0000 */
[----:B------:R-:W-:Y:S02]  /*0e20*/  @!P4 FMUL R25, R25, 16777216 ;  /* 0x4b8000001919c820 */ /* 0x000fe40000400000 */
[----:B------:R-:W-:Y:S01]  /*0e30*/  FADD R23, R19, R24 ;  /* 0x0000001813177221 */ /* 0x000fe20000000000 */
[----:B------:R-:W-:Y:S01]  /*0e40*/  FMUL R27, R12, 0.25 ;  /* 0x3e8000000c1b7820 */ /* 0x000fe20000400000 */
[----:B------:R-:W1:Y:S01]  /*0e50*/  MUFU.RCP R19, R25 ;  /* 0x0000001900137308 */ /* 0x000e620000001000 */
[----:B------:R-:W-:-:S03]  /*0e60*/  FMUL R26, R26, R26 ;  /* 0x0000001a1a1a7220 */ /* 0x000fc60000400000 */
[----:B------:R-:W-:Y:S01]  /*0e70*/  FSEL R24, R27, R12, P1 ;  /* 0x0000000c1b187208 */ /* 0x000fe20000800000 */
[----:B------:R-:W-:Y:S01]  /*0e80*/  FMUL R26, R13, R26 ;  /* 0x0000001a0d1a7220 */ /* 0x000fe20000400000 */
[----:B------:R-:W-:-:S03]  /*0e90*/  FADD R13, R14, R14 ;  /* 0x0000000e0e0d7221 */ /* 0x000fc60000000000 */
[----:B------:R-:W-:Y:S01]  /*0ea0*/  @!P4 FMUL R24, R24, 16777216 ;  /* 0x4b8000001818c820 */ /* 0x000fe20000400000 */
[----:B------:R-:W-:Y:S01]  /*0eb0*/  FFMA R22, R22, R26, R23 ;  /* 0x0000001a16167223 */ /* 0x000fe20000000017 */
[----:B------:R-:W-:Y:S02]  /*0ec0*/  FSETP.NEU.AND P1, PT, R14, RZ, PT ;  /* 0x000000ff0e00720b */ /* 0x000fe40003f2d000 */
[----:B------:R-:W-:Y:S01]  /*0ed0*/  FSETP.GEU.AND P3, PT, |R13|, 1.175494350822287508e-38, PT ;  /* 0x008000000d00780b */ /* 0x000fe20003f6e200 */
[----:B-1----:R-:W-:Y:S01]  /*0ee0*/  FMUL R24, R19, R24 ;  /* 0x0000001813187220 */ /* 0x002fe20000400000 */
[----:B------:R-:W1:Y:S01]  /*0ef0*/  SHFL.BFLY PT, R23, R22, 0x10, 0x1f ;  /* 0x0e001f0016177f89 */ /* 0x000e6200000e0000 */
[----:B0-----:R-:W-:-:S03]  /*0f00*/  FADD R26, -R17, R18 ;  /* 0x00000012111a7221 */ /* 0x001fc60000000100 */
[----:B------:R-:W-:Y:S01]  /*0f10*/  FSEL R24, R24, RZ, P1 ;  /* 0x000000ff18187208 */ /* 0x000fe20000800000 */
[C---:B------:R-:W-:Y:S01]  /*0f20*/  FMUL R18, R13.reuse, 0.25 ;  /* 0x3e8000000d127820 */ /* 0x040fe20000400000 */
[----:B------:R-:W-:Y:S01]  /*0f30*/  FSETP.GT.AND P1, PT, |R13|, 8.50705917302346158658e+37, PT ;  /* 0x7e8000000d00780b */ /* 0x000fe20003f24200 */
[----:B------:R-:W-:-:S03]  /*0f40*/  FMUL R19, R26, R26 ;  /* 0x0000001a1a137220 */ /* 0x000fc60000400000 */
[----:B------:R-:W-:Y:S01]  /*0f50*/  FSEL R25, R18, R13, P1 ;  /* 0x0000000d12197208 */ /* 0x000fe20000800000 */
[----:B------:R-:W-:Y:S01]  /*0f60*/  FFMA R17, R26, R24, R17 ;  /* 0x000000181a117223 */ /* 0x000fe20000000011 */
[----:B------:R-:W-:-:S03]  /*0f70*/  FMUL R12, R12, R19 ;  /* 0x000000130c0c7220 */ /* 0x000fc60000400000 */
[----:B------:R-:W-:Y:S01]  /*0f80*/  @!P3 FMUL R25, R25, 16777216 ;  /* 0x4b8000001919b820 */ /* 0x000fe20000400000 */
[----:B------:R-:W0:Y:S03]  /*0f90*/  SHFL.BFLY PT, R26, R17, 0x8, 0x1f ;  /* 0x0d001f00111a7f89 */ /* 0x000e2600000e0000 */
[----:B------:R-:W2:Y:S01]  /*0fa0*/  MUFU.RCP R19, R25 ;  /* 0x0000001900137308 */ /* 0x000ea20000001000 */
[----:B------:R-:W-:Y:S01]  /*0fb0*/  FSEL R28, R15, R14, P1 ;  /* 0x0000000e0f1c7208 */ /* 0x000fe20000800000 */
[----:B-1----:R-:W-:-:S04]  /*0fc0*/  FADD R23, R22, R23 ;  /* 0x0000001716177221 */ /* 0x002fc80000000000 */
[----:B------:R-:W-:Y:S01]  /*0fd0*/  @!P3 FMUL R28, R28, 16777216 ;  /* 0x4b8000001c1cb820 */ /* 0x000fe20000400000 */
[----:B------:R-:W-:Y:S01]  /*0fe0*/  FFMA R23, R24, R12, R23 ;  /* 0x0000000c18177223 */ /* 0x000fe20000000017 */
[C---:B------:R-:W-:Y:S01]  /*0ff0*/  FADD R12, R13.reuse, R13 ;  /* 0x0000000d0d0c7221 */ /* 0x040fe20000000000 */
[----:B------:R-:W-:-:S03]  /*1000*/  FSETP.NEU.AND P1, PT, R13, RZ, PT ;  /* 0x000000ff0d00720b */ /* 0x000fc60003f2d000 */
[----:B------:R-:W1:Y:S01]  /*1010*/  SHFL.BFLY PT, R22, R23, 0x8, 0x1f ;  /* 0x0d001f0017167f89 */ /* 0x000e6200000e0000 */
[----:B--2---:R-:W-:Y:S01]  /*1020*/  FMUL R19, R19, R28 ;  /* 0x0000001c13137220 */ /* 0x004fe20000400000 */
[C---:B------:R-:W-:Y:S01]  /*1030*/  FSETP.GEU.AND P3, PT, |R12|.reuse, 1.175494350822287508e-38, PT ;  /* 0x008000000c00780b */ /* 0x040fe20003f6e200 */
[----:B------:R-:W-:-:S03]  /*1040*/  FMUL R15, R12, 0.25 ;  /* 0x3e8000000c0f7820 */ /* 0x000fc60000400000 */
[----:B------:R-:W-:Y:S02]  /*1050*/  FSEL R24, R19, RZ, P1 ;  /* 0x000000ff13187208 */ /* 0x000fe40000800000 */
[----:B------:R-:W-:Y:S01]  /*1060*/  FSETP.GT.AND P1, PT, |R12|, 8.50705917302346158658e+37, PT ;  /* 0x7e8000000c00780b */ /* 0x000fe20003f24200 */
[----:B0-----:R-:W-:-:S03]  /*1070*/  FADD R26, -R17, R26 ;  /* 0x0000001a111a7221 */ /* 0x001fc60000000100 */
[----:B------:R-:W-:Y:S01]  /*1080*/  FSEL R25, R15, R12, P1 ;  /* 0x0000000c0f197208 */ /* 0x000fe20000800000 */
[C---:B------:R-:W-:Y:S01]  /*1090*/  FFMA R17, R26.reuse, R24, R17 ;  /* 0x000000181a117223 */ /* 0x040fe20000000011 */
[----:B------:R-:W-:-:S03]  /*10a0*/  FMUL R19, R26, R26 ;  /* 0x0000001a1a137220 */ /* 0x000fc60000400000 */
[----:B------:R-:W-:Y:S01]  /*10b0*/  @!P3 FMUL R25, R25, 16777216 ;  /* 0x4b8000001919b820 */ /* 0x000fe20000400000 */
[----:B------:R-:W-:Y:S02]  /*10c0*/  FMUL R19, R14, R19 ;  /* 0x000000130e137220 */ /* 0x000fe40000400000 */
[----:B------:R-:W0:Y:S03]  /*10d0*/  SHFL.BFLY PT, R14, R17, 0x4, 0x1f ;  /* 0x0c801f00110e7f89 */ /* 0x000e2600000e0000 */
[----:B------:R-:W2:Y:S01]  /*10e0*/  MUFU.RCP R25, R25 ;  /* 0x0000001900197308 */ /* 0x000ea20000001000 */
[----:B-1----:R-:W-:Y:S01]  /*10f0*/  FADD R23, R23, R22 ;  /* 0x0000001617177221 */ /* 0x002fe20000000000 */
[----:B------:R-:W-:-:S03]  /*1100*/  FSEL R18, R18, R13, P1 ;  /* 0x0000000d12127208 */ /* 0x000fc60000800000 */
[----:B------:R-:W-:Y:S02]  /*1110*/  FFMA R24, R24, R19, R23 ;  /* 0x0000001318187223 */ /* 0x000fe40000000017 */
[----:B------:R-:W-:-:S03]  /*1120*/  @!P3 FMUL R18, R18, 16777216 ;  /* 0x4b8000001212b820 */ /* 0x000fc60000400000 */
[----:B------:R-:W1:Y:S01]  /*1130*/  SHFL.BFLY PT, R19, R24, 0x4, 0x1f ;  /* 0x0c801f0018137f89 */ /* 0x000e6200000e0000 */
[----:B------:R-:W-:Y:S01]  /*1140*/  FSETP.NEU.AND P1, PT, R12, RZ, PT ;  /* 0x000000ff0c00720b */ /* 0x000fe20003f2d000 */
[----:B--2---:R-:W-:-:S05]  /*1150*/  FMUL R18, R25, R18 ;  /* 0x0000001219127220 */ /* 0x004fca0000400000 */
[----:B------:R-:W-:Y:S01]  /*1160*/  FSEL R18, R18, RZ, P1 ;  /* 0x000000ff12127208 */ /* 0x000fe20000800000 */
[----:B0-----:R-:W-:Y:S01]  /*1170*/  FADD R22, -R17, R14 ;  /* 0x0000000e11167221 */ /* 0x001fe20000000100 */
[----:B------:R-:W-:-:S03]  /*1180*/  FADD R14, R12, R12 ;  /* 0x0000000c0c0e7221 */ /* 0x000fc60000000000 */
[C---:B------:R-:W-:Y:S01]  /*1190*/  FFMA R17, R22.reuse, R18, R17 ;  /* 0x0000001216117223 */ /* 0x040fe20000000011 */
[----:B------:R-:W-:Y:S01]  /*11a0*/  FMUL R26, R22, R22 ;  /* 0x00000016161a7220 */ /* 0x000fe20000400000 */
[----:B------:R-:W-:-:S03]  /*11b0*/  FSETP.GEU.AND P3, PT, |R14|, 1.175494350822287508e-38, PT ;  /* 0x008000000e00780b */ /* 0x000fc60003f6e200 */
[----:B------:R-:W-:Y:S01]  /*11c0*/  FMUL R26, R13, R26 ;  /* 0x0000001a0d1a7220 */ /* 0x000fe20000400000 */
[----:B------:R-:W0:Y:S01]  /*11d0*/  SHFL.BFLY PT, R22, R17, 0x2, 0x1f ;  /* 0x0c401f0011167f89 */ /* 0x000e2200000e0000 */
[C---:B------:R-:W-:Y:S01]  /*11e0*/  FMUL R13, R14.reuse, 0.25 ;  /* 0x3e8000000e0d7820 */ /* 0x040fe20000400000 */
[----:B------:R-:W-:Y:S01]  /*11f0*/  FSETP.GT.AND P1, PT, |R14|, 8.50705917302346158658e+37, PT ;  /* 0x7e8000000e00780b */ /* 0x000fe20003f24200 */
[----:B-1----:R-:W-:-:S03]  /*1200*/  FADD R19, R24, R19 ;  /* 0x0000001318137221 */ /* 0x002fc60000000000 */
[----:B------:R-:W-:Y:S01]  /*1210*/  FSEL R23, R13, R14, P1 ;  /* 0x0000000e0d177208 */ /* 0x000fe20000800000 */
[----:B------:R-:W-:-:S04]  /*1220*/  FFMA R19, R18, R26, R19 ;  /* 0x0000001a12137223 */ /* 0x000fc80000000013 */
[----:B------:R-:W-:Y:S01]  /*1230*/  @!P3 FMUL R23, R23, 16777216 ;  /* 0x4b8000001717b820 */ /* 0x000fe20000400000 */
[----:B------:R-:W1:Y:S05]  /*1240*/  SHFL.BFLY PT, R18, R19, 0x2, 0x1f ;  /* 0x0c401f0013127f89 */ /* 0x000e6a00000e0000 */
[----:B------:R-:W2:Y:S01]  /*1250*/  MUFU.RCP R23, R23 ;  /* 0x0000001700177308 */ /* 0x000ea20000001000 */
[----:B------:R-:W-:Y:S01]  /*1260*/  FSEL R24, R15, R12, P1 ;  /* 0x0000000c0f187208 */ /* 0x000fe20000800000 */
[----:B0-----:R-:W-:-:S04]  /*1270*/  FADD R22, -R17, R22 ;  /* 0x0000001611167221 */ /* 0x001fc80000000100 */
[----:B------:R-:W-:Y:S01]  /*1280*/  @!P3 FMUL R24, R24, 16777216 ;  /* 0x4b8000001818b820 */ /* 0x000fe20000400000 */
[----:B------:R-:W-:Y:S01]  /*1290*/  FMUL R15, R22, R22 ;  /* 0x00000016160f7220 */ /* 0x000fe20000400000 */
[----:B------:R-:W-:Y:S02]  /*12a0*/  FSETP.NEU.AND P1, PT, R14, RZ, PT ;  /* 0x000000ff0e00720b */ /* 0x000fe40003f2d000 */
[----:B--2---:R-:W-:Y:S01]  /*12b0*/  FMUL R24, R23, R24 ;  /* 0x0000001817187220 */ /* 0x004fe20000400000 */
[----:B------:R-:W-:Y:S01]  /*12c0*/  FMUL R25, R12, R15 ;  /* 0x0000000f0c197220 */ /* 0x000fe20000400000 */
[----:B------:R-:W-:-:S03]  /*12d0*/  FADD R12, R14, R14 ;  /* 0x0000000e0e0c7221 */ /* 0x000fc60000000000 */
[----:B------:R-:W-:Y:S02]  /*12e0*/  FSEL R24, R24, RZ, P1 ;  /* 0x000000ff18187208 */ /* 0x000fe40000800000 */
[C---:B------:R-:W-:Y:S01]  /*12f0*/  FSETP.GEU.AND P3, PT, |R12|.reuse, 1.175494350822287508e-38, PT ;  /* 0x008000000c00780b */ /* 0x040fe20003f6e200 */
[----:B-1----:R-:W-:Y:S01]  /*1300*/  FADD R15, R19, R18 ;  /* 0x00000012130f7221 */ /* 0x002fe20000000000 */
[C---:B------:R-:W-:Y:S01]  /*1310*/  FMUL R19, R12.reuse, 0.25 ;  /* 0x3e8000000c137820 */ /* 0x040fe20000400000 */
[----:B------:R-:W-:Y:S01]  /*1320*/  FSETP.GT.AND P1, PT, |R12|, 8.50705917302346158658e+37, PT ;  /* 0x7e8000000c00780b */ /* 0x000fe20003f24200 */
[----:B------:R-:W-:Y:S01]  /*1330*/  FFMA R17, R22, R24, R17 ;  /* 0x0000001816117223 */ /* 0x000fe20000000011 */
[----:B------:R-:W0:Y:S01]  /*1340*/  S2R R18, SR_TID.X ;  /* 0x0000000000127919 */ /* 0x000e220000002100 */
[----:B------:R-:W-:Y:S01]  /*1350*/  FFMA R15, R24, R25, R15 ;  /* 0x00000019180f7223 */ /* 0x000fe2000000000f */
[----:B------:R-:W-:Y:S02]  /*1360*/  FSEL R19, R19, R12, P1 ;  /* 0x0000000c13137208 */ /* 0x000fe40000800000 */
[----:B------:R-:W1:Y:S04]  /*1370*/  SHFL.BFLY PT, R22, R17, 0x1, 0x1f ;  /* 0x0c201f0011167f89 */ /* 0x000e6800000e0000 */
[----:B------:R-:W2:Y:S01]  /*1380*/  SHFL.BFLY PT, R24, R15, 0x1, 0x1f ;  /* 0x0c201f000f187f89 */ /* 0x000ea200000e0000 */
[----:B------:R-:W-:Y:S01]  /*1390*/  @!P3 FMUL R19, R19, 16777216 ;  /* 0x4b8000001313b820 */ /* 0x000fe20000400000 */
[----:B------:R-:W3:Y:S05]  /*13a0*/  S2UR UR5, SR_CgaCtaId ;  /* 0x00000000000579c3 */ /* 0x000eea0000008800 */
[----:B------:R-:W4:Y:S01]  /*13b0*/  MUFU.RCP R19, R19 ;  /* 0x0000001300137308 */ /* 0x000f220000001000 */
[----:B------:R-:W-:-:S05]  /*13c0*/  FSEL R26, R13, R14, P1 ;  /* 0x0000000e0d1a7208 */ /* 0x000fca0000800000 */
[----:B------:R-:W-:Y:S01]  /*13d0*/  @!P3 FMUL R26, R26, 16777216 ;  /* 0x4b8000001a1ab820 */ /* 0x000fe20000400000 */
[----:B------:R-:W-:Y:S01]  /*13e0*/  FSETP.NEU.AND P1, PT, R12, RZ, PT ;  /* 0x000000ff0c00720b */ /* 0x000fe20003f2d000 */
[----:B-1----:R-:W-:Y:S02]  /*13f0*/  FADD R22, -R17, R22 ;  /* 0x0000001611167221 */ /* 0x002fe40000000100 */
[----:B----4-:R-:W-:Y:S01]  /*1400*/  FMUL R26, R19, R26 ;  /* 0x0000001a131a7220 */ /* 0x010fe20000400000 */
[----:B--2---:R-:W-:Y:S01]  /*1410*/  FADD R13, R15, R24 ;  /* 0x000000180f0d7221 */ /* 0x004fe20000000000 */
[----:B0-----:R-:W-:Y:S01]  /*1420*/  LOP3.LUT P3, RZ, R18, 0x1f, RZ, 0xc0, !PT ;  /* 0x0000001f12ff7812 */ /* 0x001fe2000786c0ff */
[----:B------:R-:W-:Y:S01]  /*1430*/  FMUL R15, R22, R22 ;  /* 0x00000016160f7220 */ /* 0x000fe20000400000 */
[----:B------:R-:W-:Y:S01]  /*1440*/  UMOV UR4, 0x400 ;  /* 0x0000040000047882 */ /* 0x000fe20000000000 */
[----:B------:R-:W-:Y:S01]  /*1450*/  FSEL R26, R26, RZ, P1 ;  /* 0x000000ff1a1a7208 */ /* 0x000fe20000800000 */
[----:B---3--:R-:W-:Y:S01]  /*1460*/  UPRMT UR4, UR5, 0x654, UR4 ;  /* 0x0000065405047896 */ /* 0x008fe20008000004 */
[----:B------:R-:W-:Y:S01]  /*1470*/  SHF.R.U32.HI R19, RZ, 0x3, R18 ;  /* 0x00000003ff137819 */ /* 0x000fe20000011612 */
[----:B------:R-:W-:-:S02]  /*1480*/  FMUL R15, R14, R15 ;  /* 0x0000000f0e0f7220 */ /* 0x000fc40000400000 */
[----:B------:R-:W-:Y:S01]  /*1490*/  FFMA R22, R22, R26, R17 ;  /* 0x0000001a16167223 */ /* 0x000fe20000000011 */
[----:B------:R-:W-:Y:S01]  /*14a0*/  LOP3.LUT R19, R19, 0x1c, RZ, 0xc0, !PT ;  /* 0x0000001c13137812 */ /* 0x000fe200078ec0ff */
[----:B------:R-:W-:Y:S01]  /*14b0*/  FFMA R26, R26, R15, R13 ;  /* 0x0000000f1a1a7223 */ /* 0x000fe2000000000d */
[----:B------:R-:W-:Y:S04]  /*14c0*/  @!P2 STG.E.128 desc[UR6][R20.64+0x3000], R8 ;  /* 0x003000081400a986 */ /* 0x000fe8000c101d06 */
[----:B------:R-:W-:Y:S04]  /*14d0*/  @!P3 STS [R19+UR4+0x40], R12 ;  /* 0x0000400c1300b988 */ /* 0x000fe80008000804 */
[----:B------:R0:W-:Y:S04]  /*14e0*/  @!P3 STS [R19+UR4], R22 ;  /* 0x000000161300b988 */ /* 0x0001e80008000804 */
[----:B------:R-:W-:Y:S01]  /*14f0*/  @!P3 STS [R19+UR4+0x20], R26 ;  /* 0x0000201a1300b988 */ /* 0x000fe20008000804 */
[----:B------:R-:W-:Y:S01]  /*1500*/  BAR.SYNC.DEFER_BLOCKING 0x0 ;  /* 0x0000000000007b1d */ /* 0x000fe20000010000 */
[----:B------:R-:W-:-:S02]  /*1510*/  ISETP.GE.AND P4, PT, R18, 0x8, PT ;  /* 0x000000081200780c */ /* 0x000fc40003f86270 */
[----:B------:R-:W-:-:S05]  /*1520*/  SHF.L.U32 R13, R18, 0x2, RZ ;  /* 0x00000002120d7819 */ /* 0x000fca00000006ff */
[----:B0-----:R-:W0:Y:S06]  /*1530*/  LDC.64 R22, c[0x0][0x218] ;  /* 0x00008600ff167b82 */ /* 0x001e2c0000000a00 */
[----:B------:R-:W1:Y:S04]  /*1540*/  @!P4 LDS R0, [R13+UR4+0x40] ;  /* 0x000040040d00c984 */ /* 0x000e680008000800 */
[----:B------:R-:W2:Y:S04]  /*1550*/  @!P4 LDS R16, [R13+UR4] ;  /* 0x000000040d10c984 */ /* 0x000ea80008000800 */
[----:B------:R-:W-:Y:S04]  /*1560*/  @!P4 LDS R5, [R13+UR4+0x20] ;  /* 0x000020040d05c984 */ /* 0x000fe80008000800 */
[----:B-1----:R-:W1:Y:S04]  /*1570*/  SHFL.BFLY PT, R15, R0, 0x4, 0x1f ;  /* 0x0c801f00000f7f89 */ /* 0x002e6800000e0000 */
[----:B--2---:R-:W2:Y:S01]  /*1580*/  SHFL.BFLY PT, R11, R16, 0x4, 0x1f ;  /* 0x0c801f00100b7f89 */ /* 0x004ea200000e0000 */
[----:B-1----:R-:W-:-:S05]  /*1590*/  FADD R14, R0, R15 ;  /* 0x0000000f000e7221 */ /* 0x002fca0000000000 */
[C---:B------:R-:W-:Y:S01]  /*15a0*/  FSETP.GEU.AND P3, PT, |R14|.reuse, 1.175494350822287508e-38, PT ;  /* 0x008000000e00780b */ /* 0x040fe20003f6e200 */
[C---:B------:R-:W-:Y:S01]  /*15b0*/  FMUL R17, R14.reuse, 0.25 ;  /* 0x3e8000000e117820 */ /* 0x040fe20000400000 */
[----:B------:R-:W-:Y:S01]  /*15c0*/  FSETP.GT.AND P1, PT, |R14|, 8.50705917302346158658e+37, PT ;  /* 0x7e8000000e00780b */ /* 0x000fe20003f24200 */
[----:B------:R-:W1:Y:S03]  /*15d0*/  SHFL.BFLY PT, R9, R14, 0x2, 0x1f ;  /* 0x0c401f000e097f89 */ /* 0x000e6600000e0000 */
[----:B------:R-:W-:Y:S01]  /*15e0*/  FSEL R17, R17, R14, P1 ;  /* 0x0000000e11117208 */ /* 0x000fe20000800000 */
[----:B------:R-:W3:Y:S06]  /*15f0*/  SHFL.BFLY PT, R10, R5, 0x4, 0x1f ;  /* 0x0c801f00050a7f89 */ /* 0x000eec00000e0000 */
[----:B------:R-:W-:-:S04]  /*1600*/  @!P3 FMUL R17, R17, 16777216 ;  /* 0x4b8000001111b820 */ /* 0x000fc80000400000 */
[----:B------:R-:W4:Y:S01]  /*1610*/  MUFU.RCP R12, R17 ;  /* 0x00000011000c7308 */ /* 0x000f220000001000 */
[----:B------:R-:W-:Y:S01]  /*1620*/  @P1 FMUL R15, R15, 0.25 ;  /* 0x3e8000000f0f1820 */ /* 0x000fe20000400000 */
[----:B--2---:R-:W-:-:S03]  /*1630*/  FADD R11, -R16, R11 ;  /* 0x0000000b100b7221 */ /* 0x004fc60000000100 */
[----:B------:R-:W-:Y:S01]  /*1640*/  @!P3 FMUL R15, R15, 16777216 ;  /* 0x4b8000000f0fb820 */ /* 0x000fe20000400000 */
[C---:B-1----:R-:W-:Y:S01]  /*1650*/  FADD R8, R14.reuse, R9 ;  /* 0x000000090e087221 */ /* 0x042fe20000000000 */
[----:B------:R-:W-:Y:S02]  /*1660*/  FSETP.NEU.AND P3, PT, R14, RZ, PT ;  /* 0x000000ff0e00720b */ /* 0x000fe40003f6d000 */
[----:B----4-:R-:W-:Y:S02]  /*1670*/  FMUL R12, R12, R15 ;  /* 0x0000000f0c0c7220 */ /* 0x010fe40000400000 */
[C---:B------:R-:W-:Y:S01]  /*1680*/  FSETP.GEU.AND P4, PT, |R8|.reuse, 1.175494350822287508e-38, PT ;  /* 0x008000000800780b */ /* 0x040fe20003f8e200 */
[----:B------:R-:W-:Y:S01]  /*1690*/  FMUL R15, R11, R11 ;  /* 0x0000000b0b0f7220 */ /* 0x000fe20000400000 */
[C---:B------:R-:W-:Y:S01]  /*16a0*/  FMUL R19, R8.reuse, 0.25 ;  /* 0x3e80000008137820 */ /* 0x040fe20000400000 */
[----:B------:R-:W-:Y:S01]  /*16b0*/  FSETP.GT.AND P1, PT, |R8|, 8.50705917302346158658e+37, PT ;  /* 0x7e8000000800780b */ /* 0x000fe20003f24200 */
[----:B---3--:R-:W-:Y:S01]  /*16c0*/  FADD R5, R5, R10 ;  /* 0x0000000a05057221 */ /* 0x008fe20000000000 */
[----:B------:R-:W-:Y:S01]  /*16d0*/  FSEL R12, R12, RZ, P3 ;  /* 0x000000ff0c0c7208 */ /* 0x000fe20001800000 */
[----:B------:R-:W-:Y:S01]  /*16e0*/  FMUL R15, R0, R15 ;  /* 0x0000000f000f7220 */ /* 0x000fe20000400000 */
[----:B------:R-:W-:-:S03]  /*16f0*/  FSEL R19, R19, R8, P1 ;  /* 0x0000000813137208 */ /* 0x000fc60000800000 */
[----:B------:R-:W-:Y:S01]  /*1700*/  FFMA R11, R11, R12, R16 ;  /* 0x0000000c0b0b7223 */ /* 0x000fe20000000010 */
[----:B------:R-:W-:Y:S02]  /*1710*/  FFMA R15, R12, R15, R5 ;  /* 0x0000000f0c0f7223 */ /* 0x000fe40000000005 */
[----:B------:R-:W1:Y:S01]  /*1720*/  SHFL.BFLY PT, R5, R8, 0x1, 0x1f ;  /* 0x0c201f0008057f89 */ /* 0x000e6200000e0000 */
[----:B------:R-:W-:-:S03]  /*1730*/  @!P4 FMUL R19, R19, 16777216 ;  /* 0x4b8000001313c820 */ /* 0x000fc60000400000 */
[----:B------:R-:W2:Y:S01]  /*1740*/  SHFL.BFLY PT, R10, R11, 0x2, 0x1f ;  /* 0x0c401f000b0a7f89 */ /* 0x000ea200000e0000 */
[----:B------:R-:W3:Y:S03]  /*1750*/  MUFU.RCP R0, R19 ;  /* 0x0000001300007308 */ /* 0x000ee60000001000 */
[----:B------:R-:W4:Y:S01]  /*1760*/  SHFL.BFLY PT, R12, R15, 0x2, 0x1f ;  /* 0x0c401f000f0c7f89 */ /* 0x000f2200000e0000 */
[----:B------:R-:W-:-:S04]  /*1770*/  @P1 FMUL R9, R9, 0.25 ;  /* 0x3e80000009091820 */ /* 0x000fc80000400000 */
[----:B------:R-:W-:Y:S01]  /*1780*/  @!P4 FMUL R9, R9, 16777216 ;  /* 0x4b8000000909c820 */ /* 0x000fe20000400000 */
[----:B------:R-:W-:-:S03]  /*1790*/  FSETP.NEU.AND P1, PT, R8, RZ, PT ;  /* 0x000000ff0800720b */ /* 0x000fc60003f2d000 */
[----:B---3--:R-:W-:Y:S01]  /*17a0*/  FMUL R9, R0, R9 ;  /* 0x0000000900097220 */ /* 0x008fe20000400000 */
[----:B-1----:R-:W-:-:S04]  /*17b0*/  FADD R0, R8, R5 ;  /* 0x0000000508007221 */ /* 0x002fc80000000000 */
[----:B------:R-:W-:Y:S01]  /*17c0*/  FSEL R16, R9, RZ, P1 ;  /* 0x000000ff09107208 */ /* 0x000fe20000800000 */
[----:B--2---:R-:W-:Y:S01]  /*17d0*/  FADD R10, -R11, R10 ;  /* 0x0000000a0b0a7221 */ /* 0x004fe20000000100 */
[----:B------:R-:W-:Y:S01]  /*17e0*/  FSETP.GEU.AND P3, PT, |R0|, 1.175494350822287508e-38, PT ;  /* 0x008000000000780b */ /* 0x000fe20003f6e200 */
[----:B----4-:R-:W-:Y:S02]  /*17f0*/  FADD R17, R15, R12 ;  /* 0x0000000c0f117221 */ /* 0x010fe40000000000 */
[C---:B------:R-:W-:Y:S01]  /*1800*/  FMUL R15, R10.reuse, R10 ;  /* 0x0000000a0a0f7220 */ /* 0x040fe20000400000 */
[----:B------:R-:W-:Y:S01]  /*1810*/  FFMA R9, R10, R16, R11 ;  /* 0x000000100a097223 */ /* 0x000fe2000000000b */
[C---:B------:R-:W-:Y:S01]  /*1820*/  FMUL R11, R0.reuse, 0.25 ;  /* 0x3e800000000b7820 */ /* 0x040fe20000400000 */
[----:B------:R-:W-:Y:S01]  /*1830*/  FSETP.GT.AND P1, PT, |R0|, 8.50705917302346158658e+37, PT ;  /* 0x7e8000000000780b */ /* 0x000fe20003f24200 */
[----:B------:R-:W-:Y:S02]  /*1840*/  FMUL R15, R14, R15 ;  /* 0x0000000f0e0f7220 */ /* 0x000fe40000400000 */
[----:B------:R-:W1:Y:S01]  /*1850*/  SHFL.BFLY PT, R10, R9, 0x1, 0x1f ;  /* 0x0c201f00090a7f89 */ /* 0x000e6200000e0000 */
[----:B------:R-:W-:Y:S01]  /*1860*/  FSEL R11, R11, R0, P1 ;  /* 0x000000000b0b7208 */ /* 0x000fe20000800000 */
[----:B------:R-:W-:-:S02]  /*1870*/  FFMA R15, R16, R15, R17 ;  /* 0x0000000f100f7223 */ /* 0x000fc40000000011 */
[----:B------:R-:W2:Y:S02]  /*1880*/  LDC.64 R16, c[0x0][0x248] ;  /* 0x00009200ff107b82 */ /* 0x000ea40000000a00 */
[----:B------:R-:W-:Y:S01]  /*1890*/  @!P3 FMUL R11, R11, 16777216 ;  /* 0x4b8000000b0bb820 */ /* 0x000fe20000400000 */
[----:B------:R-:W3:Y:S03]  /*18a0*/  SHFL.BFLY PT, R12, R15, 0x1, 0x1f ;  /* 0x0c201f000f0c7f89 */ /* 0x000ee600000e0000 */
[----:B------:R-:W4:Y:S01]  /*18b0*/  MUFU.RCP R14, R11 ;  /* 0x0000000b000e7308 */ /* 0x000f220000001000 */
[----:B------:R-:W-:Y:S01]  /*18c0*/  @P1 FMUL R5, R5, 0.25 ;  /* 0x3e80000005051820 */ /* 0x000fe20000400000 */
[----:B------:R-:W-:-:S03]  /*18d0*/  LOP3.LUT P1, RZ, R18, 0x7, RZ, 0xc0, !PT ;  /* 0x0000000712ff7812 */ /* 0x000fc6000782c0ff */
[----:B------:R-:W-:Y:S01]  /*18e0*/  @!P3 FMUL R5, R5, 16777216 ;  /* 0x4b8000000505b820 */ /* 0x000fe20000400000 */
[----:B------:R-:W-:Y:S02]  /*18f0*/  FSETP.NEU.AND P3, PT, R0, RZ, PT ;  /* 0x000000ff0000720b */ /* 0x000fe40003f6d000 */
[----:B------:R-:W-:Y:S01]  /*1900*/  ISETP.LT.AND P1, PT, R18, 0x8, !P1 ;  /* 0x000000081200780c */ /* 0x000fe20004f21270 */
[----:B-1----:R-:W-:Y:S01]  /*1910*/  FADD R10, -R9, R10 ;  /* 0x0000000a090a7221 */ /* 0x002fe20000000100 */
[----:B----4-:R-:W-:-:S03]  /*1920*/  FMUL R14, R14, R5 ;  /* 0x000000050e0e7220 */ /* 0x010fc60000400000 */
[----:B------:R-:W-:Y:S02]  /*1930*/  FMUL R5, R10, R10 ;  /* 0x0000000a0a057220 */ /* 0x000fe40000400000 */
[----:B------:R-:W-:Y:S01]  /*1940*/  FSEL R14, R14, RZ, P3 ;  /* 0x000000ff0e0e7208 */ /* 0x000fe20001800000 */
[----:B---3--:R-:W-:Y:S01]  /*1950*/  FADD R15, R15, R12 ;  /* 0x0000000c0f0f7221 */ /* 0x008fe20000000000 */
[----:B------:R-:W-:-:S03]  /*1960*/  FMUL R5, R8, R5 ;  /* 0x0000000508057220 */ /* 0x000fc60000400000 */
[----:B------:R-:W-:Y:S01]  /*1970*/  FFMA R10, R10, R14, R9 ;  /* 0x0000000e0a0a7223 */ /* 0x000fe20000000009 */
[----:B------:R-:W-:Y:S01]  /*1980*/  FFMA R14, R14, R5, R15 ;  /* 0x000000050e0e7223 */ /* 0x000fe2000000000f */
[----:B------:R-:W-:Y:S04]  /*1990*/  @P1 STS [R13+UR4+0x40], R0 ;  /* 0x000040000d001988 */ /* 0x000fe80008000804 */
[----:B------:R1:W-:Y:S04]  /*19a0*/  @P1 STS [R13+UR4], R10 ;  /* 0x0000000a0d001988 */ /* 0x0003e80008000804 */
[----:B------:R3:W-:Y:S01]  /*19b0*/  @P1 STS [R13+UR4+0x20], R14 ;  /* 0x0000200e0d001988 */ /* 0x0007e20008000804 */
[----:B------:R-:W-:Y:S06]  /*19c0*/  BAR.SYNC.DEFER_BLOCKING 0x0 ;  /* 0x0000000000007b1d */ /* 0x000fec0000010000 */
[----:B------:R-:W4:Y:S01]  /*19d0*/  LDS R5, [UR4] ;  /* 0x00000004ff057984 */ /* 0x000f220008000800 */
[----:B------:R-:W-:Y:S01]  /*19e0*/  LOP3.LUT R9, R13, 0x3fc, RZ, 0xc0, !PT ;  /* 0x000003fc0d097812 */ /* 0x000fe200078ec0ff */
[----:B--2---:R-:W-:Y:S01]  /*19f0*/  IMAD.WIDE R16, R4, 0x4, R16 ;  /* 0x0000000404107825 */ /* 0x004fe200078e0210 */
[----:B-1----:R-:W-:-:S02]  /*1a00*/  CS2R R10, SRZ ;  /* 0x00000000000a7805 */ /* 0x002fc4000001ff00 */
[----:B---3--:R-:W-:Y:S02]  /*1a10*/  CS2R R14, SRZ ;  /* 0x00000000000e7805 */ /* 0x008fe4000001ff00 */
[----:B------:R-:W-:Y:S01]  /*1a20*/  LEA R9, R4, R9, 0xc ;  /* 0x0000000904097211 */ /* 0x000fe200078e60ff */
[----:B------:R-:W1:Y:S04]  /*1a30*/  LDS R0, [UR4+0x20] ;  /* 0x00002004ff007984 */ /* 0x000e680008000800 */
[----:B0-----:R-:W-:Y:S01]  /*1a40*/  IMAD.WIDE R22, R9, 0x4, R22 ;  /* 0x0000000409167825 */ /* 0x001fe200078e0216 */
[----:B------:R-:W-:Y:S02]  /*1a50*/  CS2R R8, SRZ ;  /* 0x0000000000087805 */ /* 0x000fe4000001ff00 */
[----:B------:R-:W-:Y:S01]  /*1a60*/  CS2R R12, SRZ ;  /* 0x00000000000c7805 */ /* 0x000fe2000001ff00 */
[----:B----4-:R0:W-:Y:S04]  /*1a70*/  @P0 STG.E desc[UR6][R16.64], R5 ;  /* 0x0000000510000986 */ /* 0x0101e8000c101906 */
[----:B------:R-:W2:Y:S04]  /*1a80*/  @!P2 LDG.E.EF.128 R8, desc[UR6][R20.64] ;  /* 0x000000061408a981 */ /* 0x000ea8000c0e1d00 */
[----:B------:R-:W3:Y:S01]  /*1a90*/  @!P2 LDG.E.EF.128 R12, desc[UR6][R22.64] ;  /* 0x00000006160ca981 */ /* 0x000ee2000c0e1d00 */
[----:B0-----:R-:W-:-:S10]  /*1aa0*/  HFMA2.MMA R17, -RZ, RZ, 0.6875, 0 ;  /* 0x39800000ff117435 */ /* 0x001fd400000001ff */
[----:B-1----:R-:W-:-:S06]  /*1ab0*/  FFMA R0, R0, R17, 9.9999997473787516356e-06 ;  /* 0x3727c5ac00007423 */ /* 0x002fcc0000000011 */
[----:B------:R-:W0:Y:S01]  /*1ac0*/  MUFU.RSQ R0, R0 ;  /* 0x0000000000007308 */ /* 0x000e220000001400 */
[----:B------:R-:W-:Y:S01]  /*1ad0*/  FADD R3, R3, R6 ;  /* 0x0000000603037221 */ /* 0x000fe20000000000 */
[----:B------:R-:W-:Y:S01]  /*1ae0*/  FADD R2, R7, R2 ;  /* 0x0000000207027221 */ /* 0x000fe20000000000 */
[----:B------:R-:W-:Y:S02]  /*1af0*/  CS2R R18, SRZ ;  /* 0x0000000000127805 */ /* 0x000fe4000001ff00 */
[----:B--2---:R-:W-:Y:S02]  /*1b00*/  SEL R10, R10, RZ, !P2 ;  /* 0x000000ff0a0a7207 */ /* 0x004fe40005000000 */
[----:B------:R-:W-:Y:S02]  /*1b10*/  SEL R16, R11, RZ, !P2 ;  /* 0x000000ff0b107207 */ /* 0x000fe40005000000 */
[----:B------:R-:W-:Y:S02]  /*1b20*/  SEL R8, R8, RZ, !P2 ;  /* 0x000000ff08087207 */ /* 0x000fe40005000000 */
[----:B------:R-:W-:Y:S01]  /*1b30*/  SEL R6, R9, RZ, !P2 ;  /* 0x000000ff09067207 */ /* 0x000fe20005000000 */
[C---:B------:R-:W-:Y:S01]  /*1b40*/  FADD R11, -R5.reuse, R10 ;  /* 0x0000000a050b7221 */ /* 0x040fe20000000100 */
[C---:B------:R-:W-:Y:S01]  /*1b50*/  FADD R17, -R5.reuse, R16 ;  /* 0x0000001005117221 */ /* 0x040fe20000000100 */
[----:B------:R-:W-:-:S02]  /*1b60*/  FADD R7, -R5, R8 ;  /* 0x0000000805077221 */ /* 0x000fc40000000100 */
[----:B------:R-:W-:Y:S01]  /*1b70*/  FADD R9, -R5, R6 ;  /* 0x0000000605097221 */ /* 0x000fe20000000100 */
[-C--:B0-----:R-:W-:Y:S01]  /*1b80*/  FMUL R8, R11, R0.reuse ;  /* 0x000000000b087220 */ /* 0x081fe20000400000 */
[-C--:B------:R-:W-:Y:S01]  /*1b90*/  FMUL R10, R17, R0.reuse ;  /* 0x00000000110a7220 */ /* 0x080fe20000400000 */
[-C--:B------:R-:W-:Y:S01]  /*1ba0*/  FMUL R7, R7, R0.reuse ;  /* 0x0000000007077220 */ /* 0x080fe20000400000 */
[----:B------:R-:W-:Y:S01]  /*1bb0*/  FMUL R6, R9, R0 ;  /* 0x0000000009067220 */ /* 0x000fe20000400000 */
[----:B---3--:R-:W-:Y:S01]  /*1bc0*/  SEL R14, R14, RZ, !P2 ;  /* 0x000000ff0e0e7207 */ /* 0x008fe20005000000 */
[C-C-:B------:R-:W-:Y:S01]  /*1bd0*/  FFMA R9, R2.reuse, R8, R3.reuse ;  /* 0x0000000802097223 */ /* 0x140fe20000000003 */
[----:B------:R-:W-:Y:S01]  /*1be0*/  SEL R15, R15, RZ, !P2 ;  /* 0x000000ff0f0f7207 */ /* 0x000fe20005000000 */
[--C-:B------:R-:W-:Y:S01]  /*1bf0*/  FFMA R10, R2, R10, R3.reuse ;  /* 0x0000000a020a7223 */ /* 0x100fe20000000003 */
[----:B------:R-:W-:Y:S01]  /*1c00*/  SEL R12, R12, RZ, !P2 ;  /* 0x000000ff0c0c7207 */ /* 0x000fe20005000000 */
[C-C-:B------:R-:W-:Y:S01]  /*1c10*/  FFMA R7, R2.reuse, R7, R3.reuse ;  /* 0x0000000702077223 */ /* 0x140fe20000000003 */
[----:B------:R-:W-:Y:S01]  /*1c20*/  SEL R13, R13, RZ, !P2 ;  /* 0x000000ff0d0d7207 */ /* 0x000fe20005000000 */
[----:B------:R-:W-:Y:S01]  /*1c30*/  FFMA R6, R2, R6, R3 ;  /* 0x0000000602067223 */ /* 0x000fe20000000003 */
[----:B------:R-:W-:Y:S01]  /*1c40*/  FADD R14, R14, R9 ;  /* 0x000000090e0e7221 */ /* 0x000fe20000000000 */
[----:B------:R-:W-:Y:S01]  /*1c50*/  FADD R15, R15, R10 ;  /* 0x0000000a0f0f7221 */ /* 0x000fe20000000000 */
[----:B------:R-:W-:Y:S01]  /*1c60*/  FADD R12, R12, R7 ;  /* 0x000000070c0c7221 */ /* 0x000fe20000000000 */
[----:B------:R-:W-:Y:S01]  /*1c70*/  FADD R13, R13, R6 ;  /* 0x000000060d0d7221 */ /* 0x000fe20000000000 */
[----:B------:R-:W-:-:S02]  /*1c80*/  CS2R R8, SRZ ;  /* 0x0000000000087805 */ /* 0x000fc4000001ff00 */
[----:B------:R-:W-:Y:S01]  /*1c90*/  CS2R R10, SRZ ;  /* 0x00000000000a7805 */ /* 0x000fe2000001ff00 */
[----:B------:R-:W-:Y:S01]  /*1ca0*/  HFMA2.MMA R17, -RZ, RZ, 0, 0 ;  /* 0x00000000ff117435 */ /* 0x000fe200000001ff */
[----:B------:R-:W-:Y:S01]  /*1cb0*/  MOV R16, RZ ;  /* 0x000000ff00107202 */ /* 0x000fe20000000f00 */
[----:B------:R0:W-:Y:S04]  /*1cc0*/  @!P2 STG.E.128 desc[UR6][R22.64], R12 ;  /* 0x0000000c1600a986 */ /* 0x0001e8000c101d06 */
[----:B------:R-:W2:Y:S04]  /*1cd0*/  @!P2 LDG.E.EF.128 R8, desc[UR6][R20.64+0x1000] ;  /* 0x001000061408a981 */ /* 0x000ea8000c0e1d00 */
[----:B------:R-:W0:Y:S01]  /*1ce0*/  @!P2 LDG.E.EF.128 R16, desc[UR6][R22.64+0x1000] ;  /* 0x001000061610a981 */ /* 0x000e22000c0e1d00 */
[----:B--2---:R-:W-:-:S02]  /*1cf0*/  SEL R10, R10, RZ, !P2 ;  /* 0x000000ff0a0a7207 */ /* 0x004fc40005000000 */
[----:B------:R-:W-:Y:S02]  /*1d00*/  SEL R24, R11, RZ, !P2 ;  /* 0x000000ff0b187207 */ /* 0x000fe40005000000 */
[----:B------:R-:W-:Y:S02]  /*1d10*/  SEL R8, R8, RZ, !P2 ;  /* 0x000000ff08087207 */ /* 0x000fe40005000000 */
[----:B------:R-:W-:Y:S01]  /*1d20*/  SEL R6, R9, RZ, !P2 ;  /* 0x000000ff09067207 */ /* 0x000fe20005000000 */
[----:B------:R-:W-:Y:S01]  /*1d30*/  FADD R11, -R5, R10 ;  /* 0x0000000a050b7221 */ /* 0x000fe20000000100 */
[----:B0-----:R-:W-:Y:S01]  /*1d40*/  SEL R13, R17, RZ, !P2 ;  /* 0x000000ff110d7207 */ /* 0x001fe20005000000 */
[C---:B------:R-:W-:Y:S01]  /*1d50*/  FADD R17, -R5.reuse, R24 ;  /* 0x0000001805117221 */ /* 0x040fe20000000100 */
[C---:B------:R-:W-:Y:S01]  /*1d60*/  FADD R7, -R5.reuse, R8 ;  /* 0x0000000805077221 */ /* 0x040fe20000000100 */
[----:B------:R-:W-:Y:S01]  /*1d70*/  FADD R9, -R5, R6 ;  /* 0x0000000605097221 */ /* 0x000fe20000000100 */
[-C--:B------:R-:W-:Y:S01]  /*1d80*/  FMUL R8, R11, R0.reuse ;  /* 0x000000000b087220 */ /* 0x080fe20000400000 */
[-C--:B------:R-:W-:Y:S01]  /*1d90*/  FMUL R10, R17, R0.reuse ;  /* 0x00000000110a7220 */ /* 0x080fe20000400000 */
[-C--:B------:R-:W-:Y:S01]  /*1da0*/  FMUL R7, R7, R0.reuse ;  /* 0x0000000007077220 */ /* 0x080fe20000400000 */
[----:B------:R-:W-:Y:S01]  /*1db0*/  FMUL R6, R9, R0 ;  /* 0x0000000009067220 */ /* 0x000fe20000400000 */
[----:B------:R-:W-:Y:S01]  /*1dc0*/  SEL R14, R18, RZ, !P2 ;  /* 0x000000ff120e7207 */ /* 0x000fe20005000000 */
[C-C-:B------:R-:W-:Y:S01]  /*1dd0*/  FFMA R9, R2.reuse, R8, R3.reuse ;  /* 0x0000000802097223 */ /* 0x140fe20000000003 */
[----:B------:R-:W-:Y:S01]  /*1de0*/  SEL R15, R19, RZ, !P2 ;  /* 0x000000ff130f7207 */ /* 0x000fe20005000000 */
[--C-:B------:R-:W-:Y:S01]  /*1df0*/  FFMA R10, R2, R10, R3.reuse ;  /* 0x0000000a020a7223 */ /* 0x100fe20000000003 */
[----:B------:R-:W-:Y:S01]  /*1e00*/  SEL R12, R16, RZ, !P2 ;  /* 0x000000ff100c7207 */ /* 0x000fe20005000000 */
[C-C-:B------:R-:W-:Y:S01]  /*1e10*/  FFMA R7, R2.reuse, R7, R3.reuse ;  /* 0x0000000702077223 */ /* 0x140fe20000000003 */
        /* <DEDUP_REMOVED lines=8> */
[----:B------:R-:W-:Y:S02]  /*1ea0*/  MOV R16, RZ ;  /* 0x000000ff00107202 */ /* 0x000fe40000000f00 */
[----:B------:R-:W-:Y:S01]  /*1eb0*/  CS2R R18, SRZ ;  /* 0x0000000000127805 */ /* 0x000fe2000001ff00 */
        /* <DEDUP_REMOVED lines=31> */
[----:B------:R0:W-:Y:S01]  /*20b0*/  @!P2 STG.E.128 desc[UR6][R22.64+0x2000], R12 ;  /* 0x0020000c1600a986 */ /* 0x0001e2000c101d06 */
[----:B------:R-:W-:Y:S01]  /*20c0*/  CS2R R18, SRZ ;  /* 0x0000000000127805 */ /* 0x000fe2000001ff00 */
[----:B------:R-:W1:Y:S02]  /*20d0*/  LDC.64 R6, c[0x0][0x250] ;  /* 0x00009400ff067b82 */ /* 0x000e640000000a00 */
[----:B------:R-:W2:Y:S04]  /*20e0*/  @!P2 LDG.E.EF.128 R8, desc[UR6][R20.64+0x3000] ;  /* 0x003000061408a981 */ /* 0x000ea8000c0e1d00 */
[----:B------:R-:W3:Y:S01]  /*20f0*/  @!P2 LDG.E.EF.128 R16, desc[UR6][R22.64+0x3000] ;  /* 0x003000061610a981 */ /* 0x000ee2000c0e1d00 */
[----:B-1----:R-:W-:Y:S01]  /*2100*/  IMAD.WIDE R6, R4, 0x4, R6 ;  /* 0x0000000404067825 */ /* 0x002fe200078e0206 */
[----:B--2---:R-:W-:-:S02]  /*2110*/  SEL R8, R8, RZ, !P2 ;  /* 0x000000ff08087207 */ /* 0x004fc40005000000 */
[----:B------:R-:W-:Y:S02]  /*2120*/  SEL R24, R9, RZ, !P2 ;  /* 0x000000ff09187207 */ /* 0x000fe40005000000 */
[----:B------:R-:W-:Y:S02]  /*2130*/  SEL R10, R10, RZ, !P2 ;  /* 0x000000ff0a0a7207 */ /* 0x000fe40005000000 */
[----:B------:R-:W-:Y:S01]  /*2140*/  SEL R26, R11, RZ, !P2 ;  /* 0x000000ff0b1a7207 */ /* 0x000fe20005000000 */
[C---:B------:R-:W-:Y:S01]  /*2150*/  FADD R9, -R5.reuse, R8 ;  /* 0x0000000805097221 */ /* 0x040fe20000000100 */
[C---:B------:R-:W-:Y:S01]  /*2160*/  FADD R11, -R5.reuse, R24 ;  /* 0x00000018050b7221 */ /* 0x040fe20000000100 */
[C---:B0-----:R-:W-:Y:S02]  /*2170*/  FADD R13, -R5.reuse, R10 ;  /* 0x0000000a050d7221 */ /* 0x041fe40000000100 */
[----:B------:R-:W-:Y:S01]  /*2180*/  FADD R5, -R5, R26 ;  /* 0x0000001a05057221 */ /* 0x000fe20000000100 */
[-C--:B------:R-:W-:Y:S01]  /*2190*/  FMUL R9, R9, R0.reuse ;  /* 0x0000000009097220 */ /* 0x080fe20000400000 */
[-C--:B------:R-:W-:Y:S01]  /*21a0*/  FMUL R8, R11, R0.reuse ;  /* 0x000000000b087220 */ /* 0x080fe20000400000 */
[-C--:B------:R-:W-:Y:S01]  /*21b0*/  FMUL R10, R13, R0.reuse ;  /* 0x000000000d0a7220 */ /* 0x080fe20000400000 */
[----:B------:R-:W-:Y:S01]  /*21c0*/  FMUL R12, R5, R0 ;  /* 0x00000000050c7220 */ /* 0x000fe20000400000 */
[----:B---3--:R-:W-:Y:S01]  /*21d0*/  SEL R16, R16, RZ, !P2 ;  /* 0x000000ff10107207 */ /* 0x008fe20005000000 */
[--C-:B------:R-:W-:Y:S01]  /*21e0*/  FFMA R9, R2, R9, R3.reuse ;  /* 0x0000000902097223 */ /* 0x100fe20000000003 */
[----:B------:R-:W-:Y:S01]  /*21f0*/  SEL R15, R18, RZ, !P2 ;  /* 0x000000ff120f7207 */ /* 0x000fe20005000000 */
[C-C-:B------:R-:W-:Y:S01]  /*2200*/  FFMA R5, R2.reuse, R8, R3.reuse ;  /* 0x0000000802057223 */ /* 0x140fe20000000003 */
[----:B------:R-:W-:Y:S01]  /*2210*/  SEL R14, R17, RZ, !P2 ;  /* 0x000000ff110e7207 */ /* 0x000fe20005000000 */
[C-C-:B------:R-:W-:Y:S01]  /*2220*/  FFMA R10, R2.reuse, R10, R3.reuse ;  /* 0x0000000a020a7223 */ /* 0x140fe20000000003 */
[----:B------:R-:W-:Y:S01]  /*2230*/  SEL R18, R19, RZ, !P2 ;  /* 0x000000ff13127207 */ /* 0x000fe20005000000 */
[----:B------:R-:W-:Y:S01]  /*2240*/  FFMA R11, R2, R12, R3 ;  /* 0x0000000c020b7223 */ /* 0x000fe20000000003 */
[----:B------:R-:W-:Y:S01]  /*2250*/  FADD R8, R16, R9 ;  /* 0x0000000910087221 */ /* 0x000fe20000000000 */
[----:B------:R-:W-:Y:S01]  /*2260*/  FADD R9, R14, R5 ;  /* 0x000000050e097221 */ /* 0x000fe20000000000 */
[----:B------:R-:W-:Y:S01]  /*2270*/  FADD R10, R15, R10 ;  /* 0x0000000a0f0a7221 */ /* 0x000fe20000000000 */
[----:B------:R-:W-:-:S05]  /*2280*/  FADD R11, R18, R11 ;  /* 0x0000000b120b7221 */ /* 0x000fca0000000000 */
[----:B------:R0:W-:Y:S02]  /*2290*/  @!P2 STG.E.128 desc[UR6][R22.64+0x3000], R8 ;  /* 0x003000081600a986 */ /* 0x0001e4000c101d06 */
[----:B0-----:R-:W-:Y:S05]  /*22a0*/  @!P0 EXIT ;  /* 0x000000000000894d */ /* 0x001fea0003800000 */
[----:B------:R-:W-:Y:S01]  /*22b0*/  STG.E desc[UR6][R6.64], R0 ;  /* 0x0000000006007986 */ /* 0x000fe2000c101906 */
[----:B------:R-:W-:Y:S05]  /*22c0*/  EXIT ;  /* 0x000000000000794d */ /* 0x000fea0003800000 */
.L_x_0:
[----:B------:R-:W-:-:S00]  /*22d0*/  BRA `(.L_x_0) ;  /* 0xfffffffc00fc7947 */ /* 0x000fc0000383ffff */
[----:B------:R-:W-:-:S00]  /*22e0*/  NOP ;  /* 0x0000000000007918 */ /* 0x000fc00000000000 */
        /* <DEDUP_REMOVED lines=9> */
.L_x_1:


//--------------------- .nv.global.init           --------------------------
	.section	.nv.global.init,"aw",@progbits
.nv.global.init:
	.type		_$_str,@object
	.size		_$_str,(.L_0 - _$_str)
_$_str:
        /*0000*/ 	.byte	0x5f, 0x5f, 0x43, 0x55, 0x44, 0x41, 0x5f, 0x46, 0x54, 0x5a, 0x00
.L_0:


//--------------------- .nv.shared.triton_red_fused__native_batch_norm_legit_functional_add_clone_convolution_56 --------------------------
	.section	.nv.shared.triton_red_fused__native_batch_norm_legit_functional_add_clone_convolution_56,"aw",@nobits
	.sectionflags	@""
	.align	16
	.zero		1024


//--------------------- .nv.constant0.triton_red_fused__native_batch_norm_legit_functional_add_clone_convolution_56 --------------------------
	.section	.nv.constant0.triton_red_fused__native_batch_norm_legit_functional_add_clone_convolution_56,"a",@progbits
	.sectionflags	@""
	.align	4
.nv.constant0.triton_red_fused__native_batch_norm_legit_functional_add_clone_convolution_56:
	.zero		608
